	.target	sm_90

	.elftype	@"ET_EXEC"


//--------------------- .note.nv.tkinfo           --------------------------
	.section	.note.nv.tkinfo,"",@"SHT_NOTE"
	.sectionflags	@"SHF_NOTE_NV_TKINFO"
	.tkinfo
        /*0018*/ 	.word	0x00000002
        /*0030*/ 	.string	""
        /*0030*/ 	.string	"ptxas"
        /*0030*/ 	.string	"Cuda compilation tools, release 13.0, V13.0.88"
        /*0030*/ 	.string	"Build cuda_13.0.r13.0/compiler.36424714_0"
        /*0030*/ 	.string	"-arch sm_90 -m 64 "



//--------------------- .note.nv.cuinfo           --------------------------
	.section	.note.nv.cuinfo,"",@"SHT_NOTE"
	.sectionflags	@"SHF_NOTE_NV_CUINFO"
        /*0018*/ 	.short	0x0002
        /*001a*/ 	.short	0x005a
        /*001c*/ 	.short	0x0082
	.zero		2


//--------------------- .nv.info                  --------------------------
	.section	.nv.info,"",@"SHT_CUDA_INFO"
	.align	4


	//----- nvinfo : EIATTR_REGCOUNT
	.align		4
        /*0000*/ 	.byte	0x04, 0x2f
        /*0002*/ 	.short	(.L_29 - .L_28)
	.align		4
.L_28:
        /*0004*/ 	.word	index@(_ZN2at6native16roll_cuda_kernelIhEEvPKT_PS2_llllll)
        /*0008*/ 	.word	0x00000012


	//----- nvinfo : EIATTR_FRAME_SIZE
	.align		4
.L_29:
        /*000c*/ 	.byte	0x04, 0x11
        /*000e*/ 	.short	(.L_31 - .L_30)
	.align		4
.L_30:
        /*0010*/ 	.word	index@($__internal_25_$__cuda_sm20_rem_s64)
        /*0014*/ 	.word	0x00000000


	//----- nvinfo : EIATTR_FRAME_SIZE
	.align		4
.L_31:
        /*0018*/ 	.byte	0x04, 0x11
        /*001a*/ 	.short	(.L_33 - .L_32)
	.align		4
.L_32:
        /*001c*/ 	.word	index@($__internal_24_$__cuda_sm20_div_s64)
        /*0020*/ 	.word	0x00000000


	//----- nvinfo : EIATTR_FRAME_SIZE
	.align		4
.L_33:
        /*0024*/ 	.byte	0x04, 0x11
        /*0026*/ 	.short	(.L_35 - .L_34)
	.align		4
.L_34:
        /*0028*/ 	.word	index@(_ZN2at6native16roll_cuda_kernelIhEEvPKT_PS2_llllll)
        /*002c*/ 	.word	0x00000000


	//----- nvinfo : EIATTR_REGCOUNT
	.align		4
.L_35:
        /*0030*/ 	.byte	0x04, 0x2f
        /*0032*/ 	.short	(.L_37 - .L_36)
	.align		4
.L_36:
        /*0034*/ 	.word	index@(_ZN2at6native16roll_cuda_kernelIaEEvPKT_PS2_llllll)
        /*0038*/ 	.word	0x00000012


	//----- nvinfo : EIATTR_FRAME_SIZE
	.align		4
.L_37:
        /*003c*/ 	.byte	0x04, 0x11
        /*003e*/ 	.short	(.L_39 - .L_38)
	.align		4
.L_38:
        /*0040*/ 	.word	index@($__internal_23_$__cuda_sm20_rem_s64)
        /*0044*/ 	.word	0x00000000


	//----- nvinfo : EIATTR_FRAME_SIZE
	.align		4
.L_39:
        /*0048*/ 	.byte	0x04, 0x11
        /*004a*/ 	.short	(.L_41 - .L_40)
	.align		4
.L_40:
        /*004c*/ 	.word	index@($__internal_22_$__cuda_sm20_div_s64)
        /*0050*/ 	.word	0x00000000


	//----- nvinfo : EIATTR_FRAME_SIZE
	.align		4
.L_41:
        /*0054*/ 	.byte	0x04, 0x11
        /*0056*/ 	.short	(.L_43 - .L_42)
	.align		4
.L_42:
        /*0058*/ 	.word	index@(_ZN2at6native16roll_cuda_kernelIaEEvPKT_PS2_llllll)
        /*005c*/ 	.word	0x00000000


	//----- nvinfo : EIATTR_REGCOUNT
	.align		4
.L_43:
        /*0060*/ 	.byte	0x04, 0x2f
        /*0062*/ 	.short	(.L_45 - .L_44)
	.align		4
.L_44:
        /*0064*/ 	.word	index@(_ZN2at6native16roll_cuda_kernelIiEEvPKT_PS2_llllll)
        /*0068*/ 	.word	0x00000012


	//----- nvinfo : EIATTR_FRAME_SIZE
	.align		4
.L_45:
        /*006c*/ 	.byte	0x04, 0x11
        /*006e*/ 	.short	(.L_47 - .L_46)
	.align		4
.L_46:
        /*0070*/ 	.word	index@($__internal_21_$__cuda_sm20_rem_s64)
        /*0074*/ 	.word	0x00000000


	//----- nvinfo : EIATTR_FRAME_SIZE
	.align		4
.L_47:
        /*0078*/ 	.byte	0x04, 0x11
        /*007a*/ 	.short	(.L_49 - .L_48)
	.align		4
.L_48:
        /*007c*/ 	.word	index@($__internal_20_$__cuda_sm20_div_s64)
        /*0080*/ 	.word	0x00000000


	//----- nvinfo : EIATTR_FRAME_SIZE
	.align		4
.L_49:
        /*0084*/ 	.byte	0x04, 0x11
        /*0086*/ 	.short	(.L_51 - .L_50)
	.align		4
.L_50:
        /*0088*/ 	.word	index@(_ZN2at6native16roll_cuda_kernelIiEEvPKT_PS2_llllll)
        /*008c*/ 	.word	0x00000000


	//----- nvinfo : EIATTR_REGCOUNT
	.align		4
.L_51:
        /*0090*/ 	.byte	0x04, 0x2f
        /*0092*/ 	.short	(.L_53 - .L_52)
	.align		4
.L_52:
        /*0094*/ 	.word	index@(_ZN2at6native16roll_cuda_kernelIlEEvPKT_PS2_llllll)
        /*0098*/ 	.word	0x00000012


	//----- nvinfo : EIATTR_FRAME_SIZE
	.align		4
.L_53:
        /*009c*/ 	.byte	0x04, 0x11
        /*009e*/ 	.short	(.L_55 - .L_54)
	.align		4
.L_54:
        /*00a0*/ 	.word	index@($__internal_19_$__cuda_sm20_rem_s64)
        /*00a4*/ 	.word	0x00000000


	//----- nvinfo : EIATTR_FRAME_SIZE
	.align		4
.L_55:
        /*00a8*/ 	.byte	0x04, 0x11
        /*00aa*/ 	.short	(.L_57 - .L_56)
	.align		4
.L_56:
        /*00ac*/ 	.word	index@($__internal_18_$__cuda_sm20_div_s64)
        /*00b0*/ 	.word	0x00000000


	//----- nvinfo : EIATTR_FRAME_SIZE
	.align		4
.L_57:
        /*00b4*/ 	.byte	0x04, 0x11
        /*00b6*/ 	.short	(.L_59 - .L_58)
	.align		4
.L_58:
        /*00b8*/ 	.word	index@(_ZN2at6native16roll_cuda_kernelIlEEvPKT_PS2_llllll)
        /*00bc*/ 	.word	0x00000000


	//----- nvinfo : EIATTR_REGCOUNT
	.align		4
.L_59:
        /*00c0*/ 	.byte	0x04, 0x2f
        /*00c2*/ 	.short	(.L_61 - .L_60)
	.align		4
.L_60:
        /*00c4*/ 	.word	index@(_ZN2at6native16roll_cuda_kernelIsEEvPKT_PS2_llllll)
        /*00c8*/ 	.word	0x00000012


	//----- nvinfo : EIATTR_FRAME_SIZE
	.align		4
.L_61:
        /*00cc*/ 	.byte	0x04, 0x11
        /*00ce*/ 	.short	(.L_63 - .L_62)
	.align		4
.L_62:
        /*00d0*/ 	.word	index@($__internal_17_$__cuda_sm20_rem_s64)
        /*00d4*/ 	.word	0x00000000


	//----- nvinfo : EIATTR_FRAME_SIZE
	.align		4
.L_63:
        /*00d8*/ 	.byte	0x04, 0x11
        /*00da*/ 	.short	(.L_65 - .L_64)
	.align		4
.L_64:
        /*00dc*/ 	.word	index@($__internal_16_$__cuda_sm20_div_s64)
        /*00e0*/ 	.word	0x00000000


	//----- nvinfo : EIATTR_FRAME_SIZE
	.align		4
.L_65:
        /*00e4*/ 	.byte	0x04, 0x11
        /*00e6*/ 	.short	(.L_67 - .L_66)
	.align		4
.L_66:
        /*00e8*/ 	.word	index@(_ZN2at6native16roll_cuda_kernelIsEEvPKT_PS2_llllll)
        /*00ec*/ 	.word	0x00000000


	//----- nvinfo : EIATTR_REGCOUNT
	.align		4
.L_67:
        /*00f0*/ 	.byte	0x04, 0x2f
        /*00f2*/ 	.short	(.L_69 - .L_68)
	.align		4
.L_68:
        /*00f4*/ 	.word	index@(_ZN2at6native16roll_cuda_kernelIdEEvPKT_PS2_llllll)
        /*00f8*/ 	.word	0x00000012


	//----- nvinfo : EIATTR_FRAME_SIZE
	.align		4
.L_69:
        /*00fc*/ 	.byte	0x04, 0x11
        /*00fe*/ 	.short	(.L_71 - .L_70)
	.align		4
.L_70:
        /*0100*/ 	.word	index@($__internal_15_$__cuda_sm20_rem_s64)
        /*0104*/ 	.word	0x00000000


	//----- nvinfo : EIATTR_FRAME_SIZE
	.align		4
.L_71:
        /*0108*/ 	.byte	0x04, 0x11
        /*010a*/ 	.short	(.L_73 - .L_72)
	.align		4
.L_72:
        /*010c*/ 	.word	index@($__internal_14_$__cuda_sm20_div_s64)
        /*0110*/ 	.word	0x00000000


	//----- nvinfo : EIATTR_FRAME_SIZE
	.align		4
.L_73:
        /*0114*/ 	.byte	0x04, 0x11
        /*0116*/ 	.short	(.L_75 - .L_74)
	.align		4
.L_74:
        /*0118*/ 	.word	index@(_ZN2at6native16roll_cuda_kernelIdEEvPKT_PS2_llllll)
        /*011c*/ 	.word	0x00000000


	//----- nvinfo : EIATTR_REGCOUNT
	.align		4
.L_75:
        /*0120*/ 	.byte	0x04, 0x2f
        /*0122*/ 	.short	(.L_77 - .L_76)
	.align		4
.L_76:
        /*0124*/ 	.word	index@(_ZN2at6native16roll_cuda_kernelIfEEvPKT_PS2_llllll)
        /*0128*/ 	.word	0x00000012


	//----- nvinfo : EIATTR_FRAME_SIZE
	.align		4
.L_77:
        /*012c*/ 	.byte	0x04, 0x11
        /*012e*/ 	.short	(.L_79 - .L_78)
	.align		4
.L_78:
        /*0130*/ 	.word	index@($__internal_13_$__cuda_sm20_rem_s64)
        /*0134*/ 	.word	0x00000000


	//----- nvinfo : EIATTR_FRAME_SIZE
	.align		4
.L_79:
        /*0138*/ 	.byte	0x04, 0x11
        /*013a*/ 	.short	(.L_81 - .L_80)
	.align		4
.L_80:
        /*013c*/ 	.word	index@($__internal_12_$__cuda_sm20_div_s64)
        /*0140*/ 	.word	0x00000000


	//----- nvinfo : EIATTR_FRAME_SIZE
	.align		4
.L_81:
        /*0144*/ 	.byte	0x04, 0x11
        /*0146*/ 	.short	(.L_83 - .L_82)
	.align		4
.L_82:
        /*0148*/ 	.word	index@(_ZN2at6native16roll_cuda_kernelIfEEvPKT_PS2_llllll)
        /*014c*/ 	.word	0x00000000


	//----- nvinfo : EIATTR_REGCOUNT
	.align		4
.L_83:
        /*0150*/ 	.byte	0x04, 0x2f
        /*0152*/ 	.short	(.L_85 - .L_84)
	.align		4
.L_84:
        /*0154*/ 	.word	index@(_ZN2at6native16roll_cuda_kernelIN3c107complexIdEEEEvPKT_PS5_llllll)
        /*0158*/ 	.word	0x00000012


	//----- nvinfo : EIATTR_FRAME_SIZE
	.align		4
.L_85:
        /*015c*/ 	.byte	0x04, 0x11
        /*015e*/ 	.short	(.L_87 - .L_86)
	.align		4
.L_86:
        /*0160*/ 	.word	index@($__internal_11_$__cuda_sm20_rem_s64)
        /*0164*/ 	.word	0x00000000


	//----- nvinfo : EIATTR_FRAME_SIZE
	.align		4
.L_87:
        /*0168*/ 	.byte	0x04, 0x11
        /*016a*/ 	.short	(.L_89 - .L_88)
	.align		4
.L_88:
        /*016c*/ 	.word	index@($__internal_10_$__cuda_sm20_div_s64)
        /*0170*/ 	.word	0x00000000


	//----- nvinfo : EIATTR_FRAME_SIZE
	.align		4
.L_89:
        /*0174*/ 	.byte	0x04, 0x11
        /*0176*/ 	.short	(.L_91 - .L_90)
	.align		4
.L_90:
        /*0178*/ 	.word	index@(_ZN2at6native16roll_cuda_kernelIN3c107complexIdEEEEvPKT_PS5_llllll)
        /*017c*/ 	.word	0x00000000


	//----- nvinfo : EIATTR_REGCOUNT
	.align		4
.L_91:
        /*0180*/ 	.byte	0x04, 0x2f
        /*0182*/ 	.short	(.L_93 - .L_92)
	.align		4
.L_92:
        /*0184*/ 	.word	index@(_ZN2at6native16roll_cuda_kernelIN3c107complexIfEEEEvPKT_PS5_llllll)
        /*0188*/ 	.word	0x00000012


	//----- nvinfo : EIATTR_FRAME_SIZE
	.align		4
.L_93:
        /*018c*/ 	.byte	0x04, 0x11
        /*018e*/ 	.short	(.L_95 - .L_94)
	.align		4
.L_94:
        /*0190*/ 	.word	index@($__internal_9_$__cuda_sm20_rem_s64)
        /*0194*/ 	.word	0x00000000


	//----- nvinfo : EIATTR_FRAME_SIZE
	.align		4
.L_95:
        /*0198*/ 	.byte	0x04, 0x11
        /*019a*/ 	.short	(.L_97 - .L_96)
	.align		4
.L_96:
        /*019c*/ 	.word	index@($__internal_8_$__cuda_sm20_div_s64)
        /*01a0*/ 	.word	0x00000000


	//----- nvinfo : EIATTR_FRAME_SIZE
	.align		4
.L_97:
        /*01a4*/ 	.byte	0x04, 0x11
        /*01a6*/ 	.short	(.L_99 - .L_98)
	.align		4
.L_98:
        /*01a8*/ 	.word	index@(_ZN2at6native16roll_cuda_kernelIN3c107complexIfEEEEvPKT_PS5_llllll)
        /*01ac*/ 	.word	0x00000000


	//----- nvinfo : EIATTR_REGCOUNT
	.align		4
.L_99:
        /*01b0*/ 	.byte	0x04, 0x2f
        /*01b2*/ 	.short	(.L_101 - .L_100)
	.align		4
.L_100:
        /*01b4*/ 	.word	index@(_ZN2at6native16roll_cuda_kernelIN3c104HalfEEEvPKT_PS4_llllll)
        /*01b8*/ 	.word	0x00000012


	//----- nvinfo : EIATTR_FRAME_SIZE
	.align		4
.L_101:
        /*01bc*/ 	.byte	0x04, 0x11
        /*01be*/ 	.short	(.L_103 - .L_102)
	.align		4
.L_102:
        /*01c0*/ 	.word	index@($__internal_7_$__cuda_sm20_rem_s64)
        /*01c4*/ 	.word	0x00000000


	//----- nvinfo : EIATTR_FRAME_SIZE
	.align		4
.L_103:
        /*01c8*/ 	.byte	0x04, 0x11
        /*01ca*/ 	.short	(.L_105 - .L_104)
	.align		4
.L_104:
        /*01cc*/ 	.word	index@($__internal_6_$__cuda_sm20_div_s64)
        /*01d0*/ 	.word	0x00000000


	//----- nvinfo : EIATTR_FRAME_SIZE
	.align		4
.L_105:
        /*01d4*/ 	.byte	0x04, 0x11
        /*01d6*/ 	.short	(.L_107 - .L_106)
	.align		4
.L_106:
        /*01d8*/ 	.word	index@(_ZN2at6native16roll_cuda_kernelIN3c104HalfEEEvPKT_PS4_llllll)
        /*01dc*/ 	.word	0x00000000


	//----- nvinfo : EIATTR_REGCOUNT
	.align		4
.L_107:
        /*01e0*/ 	.byte	0x04, 0x2f
        /*01e2*/ 	.short	(.L_109 - .L_108)
	.align		4
.L_108:
        /*01e4*/ 	.word	index@(_ZN2at6native16roll_cuda_kernelIbEEvPKT_PS2_llllll)
        /*01e8*/ 	.word	0x00000012


	//----- nvinfo : EIATTR_FRAME_SIZE
	.align		4
.L_109:
        /*01ec*/ 	.byte	0x04, 0x11
        /*01ee*/ 	.short	(.L_111 - .L_110)
	.align		4
.L_110:
        /*01f0*/ 	.word	index@($__internal_5_$__cuda_sm20_rem_s64)
        /*01f4*/ 	.word	0x00000000


	//----- nvinfo : EIATTR_FRAME_SIZE
	.align		4
.L_111:
        /*01f8*/ 	.byte	0x04, 0x11
        /*01fa*/ 	.short	(.L_113 - .L_112)
	.align		4
.L_112:
        /*01fc*/ 	.word	index@($__internal_4_$__cuda_sm20_div_s64)
        /*0200*/ 	.word	0x00000000


	//----- nvinfo : EIATTR_FRAME_SIZE
	.align		4
.L_113:
        /*0204*/ 	.byte	0x04, 0x11
        /*0206*/ 	.short	(.L_115 - .L_114)
	.align		4
.L_114:
        /*0208*/ 	.word	index@(_ZN2at6native16roll_cuda_kernelIbEEvPKT_PS2_llllll)
        /*020c*/ 	.word	0x00000000


	//----- nvinfo : EIATTR_REGCOUNT
	.align		4
.L_115:
        /*0210*/ 	.byte	0x04, 0x2f
        /*0212*/ 	.short	(.L_117 - .L_116)
	.align		4
.L_116:
        /*0214*/ 	.word	index@(_ZN2at6native16roll_cuda_kernelIN3c108BFloat16EEEvPKT_PS4_llllll)
        /*0218*/ 	.word	0x00000012


	//----- nvinfo : EIATTR_FRAME_SIZE
	.align		4
.L_117:
        /*021c*/ 	.byte	0x04, 0x11
        /*021e*/ 	.short	(.L_119 - .L_118)
	.align		4
.L_118:
        /*0220*/ 	.word	index@($__internal_3_$__cuda_sm20_rem_s64)
        /*0224*/ 	.word	0x00000000


	//----- nvinfo : EIATTR_FRAME_SIZE
	.align		4
.L_119:
        /*0228*/ 	.byte	0x04, 0x11
        /*022a*/ 	.short	(.L_121 - .L_120)
	.align		4
.L_120:
        /*022c*/ 	.word	index@($__internal_2_$__cuda_sm20_div_s64)
        /*0230*/ 	.word	0x00000000


	//----- nvinfo : EIATTR_FRAME_SIZE
	.align		4
.L_121:
        /*0234*/ 	.byte	0x04, 0x11
        /*0236*/ 	.short	(.L_123 - .L_122)
	.align		4
.L_122:
        /*0238*/ 	.word	index@(_ZN2at6native16roll_cuda_kernelIN3c108BFloat16EEEvPKT_PS4_llllll)
        /*023c*/ 	.word	0x00000000


	//----- nvinfo : EIATTR_REGCOUNT
	.align		4
.L_123:
        /*0240*/ 	.byte	0x04, 0x2f
        /*0242*/ 	.short	(.L_125 - .L_124)
	.align		4
.L_124:
        /*0244*/ 	.word	index@(_ZN2at6native16roll_cuda_kernelIN3c107complexINS2_4HalfEEEEEvPKT_PS6_llllll)
        /*0248*/ 	.word	0x00000012


	//----- nvinfo : EIATTR_FRAME_SIZE
	.align		4
.L_125:
        /*024c*/ 	.byte	0x04, 0x11
        /*024e*/ 	.short	(.L_127 - .L_126)
	.align		4
.L_126:
        /*0250*/ 	.word	index@($__internal_1_$__cuda_sm20_rem_s64)
        /*0254*/ 	.word	0x00000000


	//----- nvinfo : EIATTR_FRAME_SIZE
	.align		4
.L_127:
        /*0258*/ 	.byte	0x04, 0x11
        /*025a*/ 	.short	(.L_129 - .L_128)
	.align		4
.L_128:
        /*025c*/ 	.word	index@($__internal_0_$__cuda_sm20_div_s64)
        /*0260*/ 	.word	0x00000000


	//----- nvinfo : EIATTR_FRAME_SIZE
	.align		4
.L_129:
        /*0264*/ 	.byte	0x04, 0x11
        /*0266*/ 	.short	(.L_131 - .L_130)
	.align		4
.L_130:
        /*0268*/ 	.word	index@(_ZN2at6native16roll_cuda_kernelIN3c107complexINS2_4HalfEEEEEvPKT_PS6_llllll)
        /*026c*/ 	.word	0x00000000


	//----- nvinfo : EIATTR_MIN_STACK_SIZE
	.align		4
.L_131:
        /*0270*/ 	.byte	0x04, 0x12
        /*0272*/ 	.short	(.L_133 - .L_132)
	.align		4
.L_132:
        /*0274*/ 	.word	index@(_ZN2at6native16roll_cuda_kernelIN3c107complexINS2_4HalfEEEEEvPKT_PS6_llllll)
        /*0278*/ 	.word	0x00000000


	//----- nvinfo : EIATTR_MIN_STACK_SIZE
	.align		4
.L_133:
        /*027c*/ 	.byte	0x04, 0x12
        /*027e*/ 	.short	(.L_135 - .L_134)
	.align		4
.L_134:
        /*0280*/ 	.word	index@(_ZN2at6native16roll_cuda_kernelIN3c108BFloat16EEEvPKT_PS4_llllll)
        /*0284*/ 	.word	0x00000000


	//----- nvinfo : EIATTR_MIN_STACK_SIZE
	.align		4
.L_135:
        /*0288*/ 	.byte	0x04, 0x12
        /*028a*/ 	.short	(.L_137 - .L_136)
	.align		4
.L_136:
        /*028c*/ 	.word	index@(_ZN2at6native16roll_cuda_kernelIbEEvPKT_PS2_llllll)
        /*0290*/ 	.word	0x00000000


	//----- nvinfo : EIATTR_MIN_STACK_SIZE
	.align		4
.L_137:
        /*0294*/ 	.byte	0x04, 0x12
        /*0296*/ 	.short	(.L_139 - .L_138)
	.align		4
.L_138:
        /*0298*/ 	.word	index@(_ZN2at6native16roll_cuda_kernelIN3c104HalfEEEvPKT_PS4_llllll)
        /*029c*/ 	.word	0x00000000


	//----- nvinfo : EIATTR_MIN_STACK_SIZE
	.align		4
.L_139:
        /*02a0*/ 	.byte	0x04, 0x12
        /*02a2*/ 	.short	(.L_141 - .L_140)
	.align		4
.L_140:
        /*02a4*/ 	.word	index@(_ZN2at6native16roll_cuda_kernelIN3c107complexIfEEEEvPKT_PS5_llllll)
        /*02a8*/ 	.word	0x00000000


	//----- nvinfo : EIATTR_MIN_STACK_SIZE
	.align		4
.L_141:
        /*02ac*/ 	.byte	0x04, 0x12
        /*02ae*/ 	.short	(.L_143 - .L_142)
	.align		4
.L_142:
        /*02b0*/ 	.word	index@(_ZN2at6native16roll_cuda_kernelIN3c107complexIdEEEEvPKT_PS5_llllll)
        /*02b4*/ 	.word	0x00000000


	//----- nvinfo : EIATTR_MIN_STACK_SIZE
	.align		4
.L_143:
        /*02b8*/ 	.byte	0x04, 0x12
        /*02ba*/ 	.short	(.L_145 - .L_144)
	.align		4
.L_144:
        /*02bc*/ 	.word	index@(_ZN2at6native16roll_cuda_kernelIfEEvPKT_PS2_llllll)
        /*02c0*/ 	.word	0x00000000


	//----- nvinfo : EIATTR_MIN_STACK_SIZE
	.align		4
.L_145:
        /*02c4*/ 	.byte	0x04, 0x12
        /*02c6*/ 	.short	(.L_147 - .L_146)
	.align		4
.L_146:
        /*02c8*/ 	.word	index@(_ZN2at6native16roll_cuda_kernelIdEEvPKT_PS2_llllll)
        /*02cc*/ 	.word	0x00000000


	//----- nvinfo : EIATTR_MIN_STACK_SIZE
	.align		4
.L_147:
        /*02d0*/ 	.byte	0x04, 0x12
        /*02d2*/ 	.short	(.L_149 - .L_148)
	.align		4
.L_148:
        /*02d4*/ 	.word	index@(_ZN2at6native16roll_cuda_kernelIsEEvPKT_PS2_llllll)
        /*02d8*/ 	.word	0x00000000


	//----- nvinfo : EIATTR_MIN_STACK_SIZE
	.align		4
.L_149:
        /*02dc*/ 	.byte	0x04, 0x12
        /*02de*/ 	.short	(.L_151 - .L_150)
	.align		4
.L_150:
        /*02e0*/ 	.word	index@(_ZN2at6native16roll_cuda_kernelIlEEvPKT_PS2_llllll)
        /*02e4*/ 	.word	0x00000000


	//----- nvinfo : EIATTR_MIN_STACK_SIZE
	.align		4
.L_151:
        /*02e8*/ 	.byte	0x04, 0x12
        /*02ea*/ 	.short	(.L_153 - .L_152)
	.align		4
.L_152:
        /*02ec*/ 	.word	index@(_ZN2at6native16roll_cuda_kernelIiEEvPKT_PS2_llllll)
        /*02f0*/ 	.word	0x00000000


	//----- nvinfo : EIATTR_MIN_STACK_SIZE
	.align		4
.L_153:
        /*02f4*/ 	.byte	0x04, 0x12
        /*02f6*/ 	.short	(.L_155 - .L_154)
	.align		4
.L_154:
        /*02f8*/ 	.word	index@(_ZN2at6native16roll_cuda_kernelIaEEvPKT_PS2_llllll)
        /*02fc*/ 	.word	0x00000000


	//----- nvinfo : EIATTR_MIN_STACK_SIZE
	.align		4
.L_155:
        /*0300*/ 	.byte	0x04, 0x12
        /*0302*/ 	.short	(.L_157 - .L_156)
	.align		4
.L_156:
        /*0304*/ 	.word	index@(_ZN2at6native16roll_cuda_kernelIhEEvPKT_PS2_llllll)
        /*0308*/ 	.word	0x00000000
.L_157:


//--------------------- .nv.compat                --------------------------
	.section	.nv.compat,"",@"SHT_CUDA_COMPAT_INFO"
	.align	4
        /*0000*/ 	.byte	0x02, 0x09, 0x00, 0x00, 0x02, 0x02, 0x01, 0x00, 0x02, 0x05, 0x05, 0x00, 0x03, 0x07, 0x01, 0x01
        /*0010*/ 	.byte	0x02, 0x03, 0x00, 0x00, 0x02, 0x06, 0x01, 0x00, 0x04, 0x0b, 0x08, 0x00, 0x00, 0x00, 0x00, 0x00
        /*0020*/ 	.byte	0x00, 0x00, 0x00, 0x00


//--------------------- .nv.info._ZN2at6native16roll_cuda_kernelIN3c107complexINS2_4HalfEEEEEvPKT_PS6_llllll --------------------------
	.section	.nv.info._ZN2at6native16roll_cuda_kernelIN3c107complexINS2_4HalfEEEEEvPKT_PS6_llllll,"",@"SHT_CUDA_INFO"
	.sectionflags	@""
	.align	4


	//----- nvinfo : EIATTR_CUDA_API_VERSION
	.align		4
        /*0000*/ 	.byte	0x04, 0x37
        /*0002*/ 	.short	(.L_159 - .L_158)
.L_158:
        /*0004*/ 	.word	0x00000082


	//----- nvinfo : EIATTR_KPARAM_INFO
	.align		4
.L_159:
        /*0008*/ 	.byte	0x04, 0x17
        /*000a*/ 	.short	(.L_161 - .L_160)
.L_160:
        /*000c*/ 	.word	0x00000000
        /*0010*/ 	.short	0x0007
        /*0012*/ 	.short	0x0038
        /*0014*/ 	.byte	0x00, 0xf0, 0x21, 0x00


	//----- nvinfo : EIATTR_KPARAM_INFO
	.align		4
.L_161:
        /*0018*/ 	.byte	0x04, 0x17
        /*001a*/ 	.short	(.L_163 - .L_162)
.L_162:
        /*001c*/ 	.word	0x00000000
        /*0020*/ 	.short	0x0006
        /*0022*/ 	.short	0x0030
        /*0024*/ 	.byte	0x00, 0xf0, 0x21, 0x00


	//----- nvinfo : EIATTR_KPARAM_INFO
	.align		4
.L_163:
        /*0028*/ 	.byte	0x04, 0x17
        /*002a*/ 	.short	(.L_165 - .L_164)
.L_164:
        /*002c*/ 	.word	0x00000000
        /*0030*/ 	.short	0x0005
        /*0032*/ 	.short	0x0028
        /*0034*/ 	.byte	0x00, 0xf0, 0x21, 0x00


	//----- nvinfo : EIATTR_KPARAM_INFO
	.align		4
.L_165:
        /*0038*/ 	.byte	0x04, 0x17
        /*003a*/ 	.short	(.L_167 - .L_166)
.L_166:
        /*003c*/ 	.word	0x00000000
        /*0040*/ 	.short	0x0004
        /*0042*/ 	.short	0x0020
        /*0044*/ 	.byte	0x00, 0xf0, 0x21, 0x00


	//----- nvinfo : EIATTR_KPARAM_INFO
	.align		4
.L_167:
        /*0048*/ 	.byte	0x04, 0x17
        /*004a*/ 	.short	(.L_169 - .L_168)
.L_168:
        /*004c*/ 	.word	0x00000000
        /*0050*/ 	.short	0x0003
        /*0052*/ 	.short	0x0018
        /*0054*/ 	.byte	0x00, 0xf0, 0x21, 0x00


	//----- nvinfo : EIATTR_KPARAM_INFO
	.align		4
.L_169:
        /*0058*/ 	.byte	0x04, 0x17
        /*005a*/ 	.short	(.L_171 - .L_170)
.L_170:
        /*005c*/ 	.word	0x00000000
        /*0060*/ 	.short	0x0002
        /*0062*/ 	.short	0x0010
        /*0064*/ 	.byte	0x00, 0xf0, 0x21, 0x00


	//----- nvinfo : EIATTR_KPARAM_INFO
	.align		4
.L_171:
        /*0068*/ 	.byte	0x04, 0x17
        /*006a*/ 	.short	(.L_173 - .L_172)
.L_172:
        /*006c*/ 	.word	0x00000000
        /*0070*/ 	.short	0x0001
        /*0072*/ 	.short	0x0008
        /*0074*/ 	.byte	0x00, 0xf0, 0x21, 0x00


	//----- nvinfo : EIATTR_KPARAM_INFO
	.align		4
.L_173:
        /*0078*/ 	.byte	0x04, 0x17
        /*007a*/ 	.short	(.L_175 - .L_174)
.L_174:
        /*007c*/ 	.word	0x00000000
        /*0080*/ 	.short	0x0000
        /*0082*/ 	.short	0x0000
        /*0084*/ 	.byte	0x00, 0xf0, 0x21, 0x00


	//----- nvinfo : EIATTR_SPARSE_MMA_MASK
	.align		4
.L_175:
        /*0088*/ 	.byte	0x03, 0x50
        /*008a*/ 	.short	0x0000


	//----- nvinfo : EIATTR_MAXREG_COUNT
	.align		4
        /*008c*/ 	.byte	0x03, 0x1b
        /*008e*/ 	.short	0x0080


	//----- nvinfo : EIATTR_MERCURY_ISA_VERSION
	.align		4
        /*0090*/ 	.byte	0x03, 0x5f
        /*0092*/ 	.short	0x0101


	//----- nvinfo : EIATTR_EXIT_INSTR_OFFSETS
	.align		4
        /*0094*/ 	.byte	0x04, 0x1c
        /*0096*/ 	.short	(.L_177 - .L_176)


	//   ....[0]....
.L_176:
        /*0098*/ 	.word	0x00000090


	//   ....[1]....
        /*009c*/ 	.word	0x000006a0


	//----- nvinfo : EIATTR_MAX_THREADS
	.align		4
.L_177:
        /*00a0*/ 	.byte	0x04, 0x05
        /*00a2*/ 	.short	(.L_179 - .L_178)
.L_178:
        /*00a4*/ 	.word	0x00000200
        /*00a8*/ 	.word	0x00000001
        /*00ac*/ 	.word	0x00000001


	//----- nvinfo : EIATTR_CRS_STACK_SIZE
	.align		4
.L_179:
        /*00b0*/ 	.byte	0x04, 0x1e
        /*00b2*/ 	.short	(.L_181 - .L_180)
.L_180:
        /*00b4*/ 	.word	0x00000000


	//----- nvinfo : EIATTR_CBANK_PARAM_SIZE
	.align		4
.L_181:
        /*00b8*/ 	.byte	0x03, 0x19
        /*00ba*/ 	.short	0x0040


	//----- nvinfo : EIATTR_PARAM_CBANK
	.align		4
        /*00bc*/ 	.byte	0x04, 0x0a
        /*00be*/ 	.short	(.L_183 - .L_182)
	.align		4
.L_182:
        /*00c0*/ 	.word	index@(.nv.constant0._ZN2at6native16roll_cuda_kernelIN3c107complexINS2_4HalfEEEEEvPKT_PS6_llllll)
        /*00c4*/ 	.short	0x0210
        /*00c6*/ 	.short	0x0040


	//----- nvinfo : EIATTR_SW_WAR
	.align		4
.L_183:
        /*00c8*/ 	.byte	0x04, 0x36
        /*00ca*/ 	.short	(.L_185 - .L_184)
.L_184:
        /*00cc*/ 	.word	0x00000008
.L_185:


//--------------------- .nv.info._ZN2at6native16roll_cuda_kernelIN3c108BFloat16EEEvPKT_PS4_llllll --------------------------
	.section	.nv.info._ZN2at6native16roll_cuda_kernelIN3c108BFloat16EEEvPKT_PS4_llllll,"",@"SHT_CUDA_INFO"
	.sectionflags	@""
	.align	4


	//----- nvinfo : EIATTR_CUDA_API_VERSION
	.align		4
        /*0000*/ 	.byte	0x04, 0x37
        /*0002*/ 	.short	(.L_187 - .L_186)
.L_186:
        /*0004*/ 	.word	0x00000082


	//----- nvinfo : EIATTR_KPARAM_INFO
	.align		4
.L_187:
        /*0008*/ 	.byte	0x04, 0x17
        /*000a*/ 	.short	(.L_189 - .L_188)
.L_188:
        /*000c*/ 	.word	0x00000000
        /*0010*/ 	.short	0x0007
        /*0012*/ 	.short	0x0038
        /*0014*/ 	.byte	0x00, 0xf0, 0x21, 0x00


	//----- nvinfo : EIATTR_KPARAM_INFO
	.align		4
.L_189:
        /*0018*/ 	.byte	0x04, 0x17
        /*001a*/ 	.short	(.L_191 - .L_190)
.L_190:
        /*001c*/ 	.word	0x00000000
        /*0020*/ 	.short	0x0006
        /*0022*/ 	.short	0x0030
        /*0024*/ 	.byte	0x00, 0xf0, 0x21, 0x00


	//----- nvinfo : EIATTR_KPARAM_INFO
	.align		4
.L_191:
        /*0028*/ 	.byte	0x04, 0x17
        /*002a*/ 	.short	(.L_193 - .L_192)
.L_192:
        /*002c*/ 	.word	0x00000000
        /*0030*/ 	.short	0x0005
        /*0032*/ 	.short	0x0028
        /*0034*/ 	.byte	0x00, 0xf0, 0x21, 0x00


	//----- nvinfo : EIATTR_KPARAM_INFO
	.align		4
.L_193:
        /*0038*/ 	.byte	0x04, 0x17
        /*003a*/ 	.short	(.L_195 - .L_194)
.L_194:
        /*003c*/ 	.word	0x00000000
        /*0040*/ 	.short	0x0004
        /*0042*/ 	.short	0x0020
        /*0044*/ 	.byte	0x00, 0xf0, 0x21, 0x00


	//----- nvinfo : EIATTR_KPARAM_INFO
	.align		4
.L_195:
        /*0048*/ 	.byte	0x04, 0x17
        /*004a*/ 	.short	(.L_197 - .L_196)
.L_196:
        /*004c*/ 	.word	0x00000000
        /*0050*/ 	.short	0x0003
        /*0052*/ 	.short	0x0018
        /*0054*/ 	.byte	0x00, 0xf0, 0x21, 0x00


	//----- nvinfo : EIATTR_KPARAM_INFO
	.align		4
.L_197:
        /*0058*/ 	.byte	0x04, 0x17
        /*005a*/ 	.short	(.L_199 - .L_198)
.L_198:
        /*005c*/ 	.word	0x00000000
        /*0060*/ 	.short	0x0002
        /*0062*/ 	.short	0x0010
        /*0064*/ 	.byte	0x00, 0xf0, 0x21, 0x00


	//----- nvinfo : EIATTR_KPARAM_INFO
	.align		4
.L_199:
        /*0068*/ 	.byte	0x04, 0x17
        /*006a*/ 	.short	(.L_201 - .L_200)
.L_200:
        /*006c*/ 	.word	0x00000000
        /*0070*/ 	.short	0x0001
        /*0072*/ 	.short	0x0008
        /*0074*/ 	.byte	0x00, 0xf0, 0x21, 0x00


	//----- nvinfo : EIATTR_KPARAM_INFO
	.align		4
.L_201:
        /*0078*/ 	.byte	0x04, 0x17
        /*007a*/ 	.short	(.L_203 - .L_202)
.L_202:
        /*007c*/ 	.word	0x00000000
        /*0080*/ 	.short	0x0000
        /*0082*/ 	.short	0x0000
        /*0084*/ 	.byte	0x00, 0xf0, 0x21, 0x00


	//----- nvinfo : EIATTR_SPARSE_MMA_MASK
	.align		4
.L_203:
        /*0088*/ 	.byte	0x03, 0x50
        /*008a*/ 	.short	0x0000


	//----- nvinfo : EIATTR_MAXREG_COUNT
	.align		4
        /*008c*/ 	.byte	0x03, 0x1b
        /*008e*/ 	.short	0x0080


	//----- nvinfo : EIATTR_MERCURY_ISA_VERSION
	.align		4
        /*0090*/ 	.byte	0x03, 0x5f
        /*0092*/ 	.short	0x0101


	//----- nvinfo : EIATTR_EXIT_INSTR_OFFSETS
	.align		4
        /*0094*/ 	.byte	0x04, 0x1c
        /*0096*/ 	.short	(.L_205 - .L_204)


	//   ....[0]....
.L_204:
        /*0098*/ 	.word	0x00000090


	//   ....[1]....
        /*009c*/ 	.word	0x000006a0


	//----- nvinfo : EIATTR_MAX_THREADS
	.align		4
.L_205:
        /*00a0*/ 	.byte	0x04, 0x05
        /*00a2*/ 	.short	(.L_207 - .L_206)
.L_206:
        /*00a4*/ 	.word	0x00000200
        /*00a8*/ 	.word	0x00000001
        /*00ac*/ 	.word	0x00000001


	//----- nvinfo : EIATTR_CRS_STACK_SIZE
	.align		4
.L_207:
        /*00b0*/ 	.byte	0x04, 0x1e
        /*00b2*/ 	.short	(.L_209 - .L_208)
.L_208:
        /*00b4*/ 	.word	0x00000000


	//----- nvinfo : EIATTR_CBANK_PARAM_SIZE
	.align		4
.L_209:
        /*00b8*/ 	.byte	0x03, 0x19
        /*00ba*/ 	.short	0x0040


	//----- nvinfo : EIATTR_PARAM_CBANK
	.align		4
        /*00bc*/ 	.byte	0x04, 0x0a
        /*00be*/ 	.short	(.L_211 - .L_210)
	.align		4
.L_210:
        /*00c0*/ 	.word	index@(.nv.constant0._ZN2at6native16roll_cuda_kernelIN3c108BFloat16EEEvPKT_PS4_llllll)
        /*00c4*/ 	.short	0x0210
        /*00c6*/ 	.short	0x0040


	//----- nvinfo : EIATTR_SW_WAR
	.align		4
.L_211:
        /*00c8*/ 	.byte	0x04, 0x36
        /*00ca*/ 	.short	(.L_213 - .L_212)
.L_212:
        /*00cc*/ 	.word	0x00000008
.L_213:


//--------------------- .nv.info._ZN2at6native16roll_cuda_kernelIbEEvPKT_PS2_llllll --------------------------
	.section	.nv.info._ZN2at6native16roll_cuda_kernelIbEEvPKT_PS2_llllll,"",@"SHT_CUDA_INFO"
	.sectionflags	@""
	.align	4


	//----- nvinfo : EIATTR_CUDA_API_VERSION
	.align		4
        /*0000*/ 	.byte	0x04, 0x37
        /*0002*/ 	.short	(.L_215 - .L_214)
.L_214:
        /*0004*/ 	.word	0x00000082


	//----- nvinfo : EIATTR_KPARAM_INFO
	.align		4
.L_215:
        /*0008*/ 	.byte	0x04, 0x17
        /*000a*/ 	.short	(.L_217 - .L_216)
.L_216:
        /*000c*/ 	.word	0x00000000
        /*0010*/ 	.short	0x0007
        /*0012*/ 	.short	0x0038
        /*0014*/ 	.byte	0x00, 0xf0, 0x21, 0x00


	//----- nvinfo : EIATTR_KPARAM_INFO
	.align		4
.L_217:
        /*0018*/ 	.byte	0x04, 0x17
        /*001a*/ 	.short	(.L_219 - .L_218)
.L_218:
        /*001c*/ 	.word	0x00000000
        /*0020*/ 	.short	0x0006
        /*0022*/ 	.short	0x0030
        /*0024*/ 	.byte	0x00, 0xf0, 0x21, 0x00


	//----- nvinfo : EIATTR_KPARAM_INFO
	.align		4
.L_219:
        /*0028*/ 	.byte	0x04, 0x17
        /*002a*/ 	.short	(.L_221 - .L_220)
.L_220:
        /*002c*/ 	.word	0x00000000
        /*0030*/ 	.short	0x0005
        /*0032*/ 	.short	0x0028
        /*0034*/ 	.byte	0x00, 0xf0, 0x21, 0x00


	//----- nvinfo : EIATTR_KPARAM_INFO
	.align		4
.L_221:
        /*0038*/ 	.byte	0x04, 0x17
        /*003a*/ 	.short	(.L_223 - .L_222)
.L_222:
        /*003c*/ 	.word	0x00000000
        /*0040*/ 	.short	0x0004
        /*0042*/ 	.short	0x0020
        /*0044*/ 	.byte	0x00, 0xf0, 0x21, 0x00


	//----- nvinfo : EIATTR_KPARAM_INFO
	.align		4
.L_223:
        /*0048*/ 	.byte	0x04, 0x17
        /*004a*/ 	.short	(.L_225 - .L_224)
.L_224:
        /*004c*/ 	.word	0x00000000
        /*0050*/ 	.short	0x0003
        /*0052*/ 	.short	0x0018
        /*0054*/ 	.byte	0x00, 0xf0, 0x21, 0x00


	//----- nvinfo : EIATTR_KPARAM_INFO
	.align		4
.L_225:
        /*0058*/ 	.byte	0x04, 0x17
        /*005a*/ 	.short	(.L_227 - .L_226)
.L_226:
        /*005c*/ 	.word	0x00000000
        /*0060*/ 	.short	0x0002
        /*0062*/ 	.short	0x0010
        /*0064*/ 	.byte	0x00, 0xf0, 0x21, 0x00


	//----- nvinfo : EIATTR_KPARAM_INFO
	.align		4
.L_227:
        /*0068*/ 	.byte	0x04, 0x17
        /*006a*/ 	.short	(.L_229 - .L_228)
.L_228:
        /*006c*/ 	.word	0x00000000
        /*0070*/ 	.short	0x0001
        /*0072*/ 	.short	0x0008
        /*0074*/ 	.byte	0x00, 0xf0, 0x21, 0x00


	//----- nvinfo : EIATTR_KPARAM_INFO
	.align		4
.L_229:
        /*0078*/ 	.byte	0x04, 0x17
        /*007a*/ 	.short	(.L_231 - .L_230)
.L_230:
        /*007c*/ 	.word	0x00000000
        /*0080*/ 	.short	0x0000
        /*0082*/ 	.short	0x0000
        /*0084*/ 	.byte	0x00, 0xf0, 0x21, 0x00


	//----- nvinfo : EIATTR_SPARSE_MMA_MASK
	.align		4
.L_231:
        /*0088*/ 	.byte	0x03, 0x50
        /*008a*/ 	.short	0x0000


	//----- nvinfo : EIATTR_MAXREG_COUNT
	.align		4
        /*008c*/ 	.byte	0x03, 0x1b
        /*008e*/ 	.short	0x0080


	//----- nvinfo : EIATTR_MERCURY_ISA_VERSION
	.align		4
        /*0090*/ 	.byte	0x03, 0x5f
        /*0092*/ 	.short	0x0101


	//----- nvinfo : EIATTR_EXIT_INSTR_OFFSETS
	.align		4
        /*0094*/ 	.byte	0x04, 0x1c
        /*0096*/ 	.short	(.L_233 - .L_232)


	//   ....[0]....
.L_232:
        /*0098*/ 	.word	0x00000090


	//   ....[1]....
        /*009c*/ 	.word	0x00000680


	//----- nvinfo : EIATTR_MAX_THREADS
	.align		4
.L_233:
        /*00a0*/ 	.byte	0x04, 0x05
        /*00a2*/ 	.short	(.L_235 - .L_234)
.L_234:
        /*00a4*/ 	.word	0x00000200
        /*00a8*/ 	.word	0x00000001
        /*00ac*/ 	.word	0x00000001


	//----- nvinfo : EIATTR_CRS_STACK_SIZE
	.align		4
.L_235:
        /*00b0*/ 	.byte	0x04, 0x1e
        /*00b2*/ 	.short	(.L_237 - .L_236)
.L_236:
        /*00b4*/ 	.word	0x00000000


	//----- nvinfo : EIATTR_CBANK_PARAM_SIZE
	.align		4
.L_237:
        /*00b8*/ 	.byte	0x03, 0x19
        /*00ba*/ 	.short	0x0040


	//----- nvinfo : EIATTR_PARAM_CBANK
	.align		4
        /*00bc*/ 	.byte	0x04, 0x0a
        /*00be*/ 	.short	(.L_239 - .L_238)
	.align		4
.L_238:
        /*00c0*/ 	.word	index@(.nv.constant0._ZN2at6native16roll_cuda_kernelIbEEvPKT_PS2_llllll)
        /*00c4*/ 	.short	0x0210
        /*00c6*/ 	.short	0x0040


	//----- nvinfo : EIATTR_SW_WAR
	.align		4
.L_239:
        /*00c8*/ 	.byte	0x04, 0x36
        /*00ca*/ 	.short	(.L_241 - .L_240)
.L_240:
        /*00cc*/ 	.word	0x00000008
.L_241:


//--------------------- .nv.info._ZN2at6native16roll_cuda_kernelIN3c104HalfEEEvPKT_PS4_llllll --------------------------
	.section	.nv.info._ZN2at6native16roll_cuda_kernelIN3c104HalfEEEvPKT_PS4_llllll,"",@"SHT_CUDA_INFO"
	.sectionflags	@""
	.align	4


	//----- nvinfo : EIATTR_CUDA_API_VERSION
	.align		4
        /*0000*/ 	.byte	0x04, 0x37
        /*0002*/ 	.short	(.L_243 - .L_242)
.L_242:
        /*0004*/ 	.word	0x00000082


	//----- nvinfo : EIATTR_KPARAM_INFO
	.align		4
.L_243:
        /*0008*/ 	.byte	0x04, 0x17
        /*000a*/ 	.short	(.L_245 - .L_244)
.L_244:
        /*000c*/ 	.word	0x00000000
        /*0010*/ 	.short	0x0007
        /*0012*/ 	.short	0x0038
        /*0014*/ 	.byte	0x00, 0xf0, 0x21, 0x00


	//----- nvinfo : EIATTR_KPARAM_INFO
	.align		4
.L_245:
        /*0018*/ 	.byte	0x04, 0x17
        /*001a*/ 	.short	(.L_247 - .L_246)
.L_246:
        /*001c*/ 	.word	0x00000000
        /*0020*/ 	.short	0x0006
        /*0022*/ 	.short	0x0030
        /*0024*/ 	.byte	0x00, 0xf0, 0x21, 0x00


	//----- nvinfo : EIATTR_KPARAM_INFO
	.align		4
.L_247:
        /*0028*/ 	.byte	0x04, 0x17
        /*002a*/ 	.short	(.L_249 - .L_248)
.L_248:
        /*002c*/ 	.word	0x00000000
        /*0030*/ 	.short	0x0005
        /*0032*/ 	.short	0x0028
        /*0034*/ 	.byte	0x00, 0xf0, 0x21, 0x00


	//----- nvinfo : EIATTR_KPARAM_INFO
	.align		4
.L_249:
        /*0038*/ 	.byte	0x04, 0x17
        /*003a*/ 	.short	(.L_251 - .L_250)
.L_250:
        /*003c*/ 	.word	0x00000000
        /*0040*/ 	.short	0x0004
        /*0042*/ 	.short	0x0020
        /*0044*/ 	.byte	0x00, 0xf0, 0x21, 0x00


	//----- nvinfo : EIATTR_KPARAM_INFO
	.align		4
.L_251:
        /*0048*/ 	.byte	0x04, 0x17
        /*004a*/ 	.short	(.L_253 - .L_252)
.L_252:
        /*004c*/ 	.word	0x00000000
        /*0050*/ 	.short	0x0003
        /*0052*/ 	.short	0x0018
        /*0054*/ 	.byte	0x00, 0xf0, 0x21, 0x00


	//----- nvinfo : EIATTR_KPARAM_INFO
	.align		4
.L_253:
        /*0058*/ 	.byte	0x04, 0x17
        /*005a*/ 	.short	(.L_255 - .L_254)
.L_254:
        /*005c*/ 	.word	0x00000000
        /*0060*/ 	.short	0x0002
        /*0062*/ 	.short	0x0010
        /*0064*/ 	.byte	0x00, 0xf0, 0x21, 0x00


	//----- nvinfo : EIATTR_KPARAM_INFO
	.align		4
.L_255:
        /*0068*/ 	.byte	0x04, 0x17
        /*006a*/ 	.short	(.L_257 - .L_256)
.L_256:
        /*006c*/ 	.word	0x00000000
        /*0070*/ 	.short	0x0001
        /*0072*/ 	.short	0x0008
        /*0074*/ 	.byte	0x00, 0xf0, 0x21, 0x00


	//----- nvinfo : EIATTR_KPARAM_INFO
	.align		4
.L_257:
        /*0078*/ 	.byte	0x04, 0x17
        /*007a*/ 	.short	(.L_259 - .L_258)
.L_258:
        /*007c*/ 	.word	0x00000000
        /*0080*/ 	.short	0x0000
        /*0082*/ 	.short	0x0000
        /*0084*/ 	.byte	0x00, 0xf0, 0x21, 0x00


	//----- nvinfo : EIATTR_SPARSE_MMA_MASK
	.align		4
.L_259:
        /*0088*/ 	.byte	0x03, 0x50
        /*008a*/ 	.short	0x0000


	//----- nvinfo : EIATTR_MAXREG_COUNT
	.align		4
        /*008c*/ 	.byte	0x03, 0x1b
        /*008e*/ 	.short	0x0080


	//----- nvinfo : EIATTR_MERCURY_ISA_VERSION
	.align		4
        /*0090*/ 	.byte	0x03, 0x5f
        /*0092*/ 	.short	0x0101


	//----- nvinfo : EIATTR_EXIT_INSTR_OFFSETS
	.align		4
        /*0094*/ 	.byte	0x04, 0x1c
        /*0096*/ 	.short	(.L_261 - .L_260)


	//   ....[0]....
.L_260:
        /*0098*/ 	.word	0x00000090


	//   ....[1]....
        /*009c*/ 	.word	0x000006a0


	//----- nvinfo : EIATTR_MAX_THREADS
	.align		4
.L_261:
        /*00a0*/ 	.byte	0x04, 0x05
        /*00a2*/ 	.short	(.L_263 - .L_262)
.L_262:
        /*00a4*/ 	.word	0x00000200
        /*00a8*/ 	.word	0x00000001
        /*00ac*/ 	.word	0x00000001


	//----- nvinfo : EIATTR_CRS_STACK_SIZE
	.align		4
.L_263:
        /*00b0*/ 	.byte	0x04, 0x1e
        /*00b2*/ 	.short	(.L_265 - .L_264)
.L_264:
        /*00b4*/ 	.word	0x00000000


	//----- nvinfo : EIATTR_CBANK_PARAM_SIZE
	.align		4
.L_265:
        /*00b8*/ 	.byte	0x03, 0x19
        /*00ba*/ 	.short	0x0040


	//----- nvinfo : EIATTR_PARAM_CBANK
	.align		4
        /*00bc*/ 	.byte	0x04, 0x0a
        /*00be*/ 	.short	(.L_267 - .L_266)
	.align		4
.L_266:
        /*00c0*/ 	.word	index@(.nv.constant0._ZN2at6native16roll_cuda_kernelIN3c104HalfEEEvPKT_PS4_llllll)
        /*00c4*/ 	.short	0x0210
        /*00c6*/ 	.short	0x0040


	//----- nvinfo : EIATTR_SW_WAR
	.align		4
.L_267:
        /*00c8*/ 	.byte	0x04, 0x36
        /*00ca*/ 	.short	(.L_269 - .L_268)
.L_268:
        /*00cc*/ 	.word	0x00000008
.L_269:


//--------------------- .nv.info._ZN2at6native16roll_cuda_kernelIN3c107complexIfEEEEvPKT_PS5_llllll --------------------------
	.section	.nv.info._ZN2at6native16roll_cuda_kernelIN3c107complexIfEEEEvPKT_PS5_llllll,"",@"SHT_CUDA_INFO"
	.sectionflags	@""
	.align	4


	//----- nvinfo : EIATTR_CUDA_API_VERSION
	.align		4
        /*0000*/ 	.byte	0x04, 0x37
        /*0002*/ 	.short	(.L_271 - .L_270)
.L_270:
        /*0004*/ 	.word	0x00000082


	//----- nvinfo : EIATTR_KPARAM_INFO
	.align		4
.L_271:
        /*0008*/ 	.byte	0x04, 0x17
        /*000a*/ 	.short	(.L_273 - .L_272)
.L_272:
        /*000c*/ 	.word	0x00000000
        /*0010*/ 	.short	0x0007
        /*0012*/ 	.short	0x0038
        /*0014*/ 	.byte	0x00, 0xf0, 0x21, 0x00


	//----- nvinfo : EIATTR_KPARAM_INFO
	.align		4
.L_273:
        /*0018*/ 	.byte	0x04, 0x17
        /*001a*/ 	.short	(.L_275 - .L_274)
.L_274:
        /*001c*/ 	.word	0x00000000
        /*0020*/ 	.short	0x0006
        /*0022*/ 	.short	0x0030
        /*0024*/ 	.byte	0x00, 0xf0, 0x21, 0x00


	//----- nvinfo : EIATTR_KPARAM_INFO
	.align		4
.L_275:
        /*0028*/ 	.byte	0x04, 0x17
        /*002a*/ 	.short	(.L_277 - .L_276)
.L_276:
        /*002c*/ 	.word	0x00000000
        /*0030*/ 	.short	0x0005
        /*0032*/ 	.short	0x0028
        /*0034*/ 	.byte	0x00, 0xf0, 0x21, 0x00


	//----- nvinfo : EIATTR_KPARAM_INFO
	.align		4
.L_277:
        /*0038*/ 	.byte	0x04, 0x17
        /*003a*/ 	.short	(.L_279 - .L_278)
.L_278:
        /*003c*/ 	.word	0x00000000
        /*0040*/ 	.short	0x0004
        /*0042*/ 	.short	0x0020
        /*0044*/ 	.byte	0x00, 0xf0, 0x21, 0x00


	//----- nvinfo : EIATTR_KPARAM_INFO
	.align		4
.L_279:
        /*0048*/ 	.byte	0x04, 0x17
        /*004a*/ 	.short	(.L_281 - .L_280)
.L_280:
        /*004c*/ 	.word	0x00000000
        /*0050*/ 	.short	0x0003
        /*0052*/ 	.short	0x0018
        /*0054*/ 	.byte	0x00, 0xf0, 0x21, 0x00


	//----- nvinfo : EIATTR_KPARAM_INFO
	.align		4
.L_281:
        /*0058*/ 	.byte	0x04, 0x17
        /*005a*/ 	.short	(.L_283 - .L_282)
.L_282:
        /*005c*/ 	.word	0x00000000
        /*0060*/ 	.short	0x0002
        /*0062*/ 	.short	0x0010
        /*0064*/ 	.byte	0x00, 0xf0, 0x21, 0x00


	//----- nvinfo : EIATTR_KPARAM_INFO
	.align		4
.L_283:
        /*0068*/ 	.byte	0x04, 0x17
        /*006a*/ 	.short	(.L_285 - .L_284)
.L_284:
        /*006c*/ 	.word	0x00000000
        /*0070*/ 	.short	0x0001
        /*0072*/ 	.short	0x0008
        /*0074*/ 	.byte	0x00, 0xf0, 0x21, 0x00


	//----- nvinfo : EIATTR_KPARAM_INFO
	.align		4
.L_285:
        /*0078*/ 	.byte	0x04, 0x17
        /*007a*/ 	.short	(.L_287 - .L_286)
.L_286:
        /*007c*/ 	.word	0x00000000
        /*0080*/ 	.short	0x0000
        /*0082*/ 	.short	0x0000
        /*0084*/ 	.byte	0x00, 0xf0, 0x21, 0x00


	//----- nvinfo : EIATTR_SPARSE_MMA_MASK
	.align		4
.L_287:
        /*0088*/ 	.byte	0x03, 0x50
        /*008a*/ 	.short	0x0000


	//----- nvinfo : EIATTR_MAXREG_COUNT
	.align		4
        /*008c*/ 	.byte	0x03, 0x1b
        /*008e*/ 	.short	0x0080


	//----- nvinfo : EIATTR_MERCURY_ISA_VERSION
	.align		4
        /*0090*/ 	.byte	0x03, 0x5f
        /*0092*/ 	.short	0x0101


	//----- nvinfo : EIATTR_EXIT_INSTR_OFFSETS
	.align		4
        /*0094*/ 	.byte	0x04, 0x1c
        /*0096*/ 	.short	(.L_289 - .L_288)


	//   ....[0]....
.L_288:
        /*0098*/ 	.word	0x00000090


	//   ....[1]....
        /*009c*/ 	.word	0x000006a0


	//----- nvinfo : EIATTR_MAX_THREADS
	.align		4
.L_289:
        /*00a0*/ 	.byte	0x04, 0x05
        /*00a2*/ 	.short	(.L_291 - .L_290)
.L_290:
        /*00a4*/ 	.word	0x00000200
        /*00a8*/ 	.word	0x00000001
        /*00ac*/ 	.word	0x00000001


	//----- nvinfo : EIATTR_CRS_STACK_SIZE
	.align		4
.L_291:
        /*00b0*/ 	.byte	0x04, 0x1e
        /*00b2*/ 	.short	(.L_293 - .L_292)
.L_292:
        /*00b4*/ 	.word	0x00000000


	//----- nvinfo : EIATTR_CBANK_PARAM_SIZE
	.align		4
.L_293:
        /*00b8*/ 	.byte	0x03, 0x19
        /*00ba*/ 	.short	0x0040


	//----- nvinfo : EIATTR_PARAM_CBANK
	.align		4
        /*00bc*/ 	.byte	0x04, 0x0a
        /*00be*/ 	.short	(.L_295 - .L_294)
	.align		4
.L_294:
        /*00c0*/ 	.word	index@(.nv.constant0._ZN2at6native16roll_cuda_kernelIN3c107complexIfEEEEvPKT_PS5_llllll)
        /*00c4*/ 	.short	0x0210
        /*00c6*/ 	.short	0x0040


	//----- nvinfo : EIATTR_SW_WAR
	.align		4
.L_295:
        /*00c8*/ 	.byte	0x04, 0x36
        /*00ca*/ 	.short	(.L_297 - .L_296)
.L_296:
        /*00cc*/ 	.word	0x00000008
.L_297:


//--------------------- .nv.info._ZN2at6native16roll_cuda_kernelIN3c107complexIdEEEEvPKT_PS5_llllll --------------------------
	.section	.nv.info._ZN2at6native16roll_cuda_kernelIN3c107complexIdEEEEvPKT_PS5_llllll,"",@"SHT_CUDA_INFO"
	.sectionflags	@""
	.align	4


	//----- nvinfo : EIATTR_CUDA_API_VERSION
	.align		4
        /*0000*/ 	.byte	0x04, 0x37
        /*0002*/ 	.short	(.L_299 - .L_298)
.L_298:
        /*0004*/ 	.word	0x00000082


	//----- nvinfo : EIATTR_KPARAM_INFO
	.align		4
.L_299:
        /*0008*/ 	.byte	0x04, 0x17
        /*000a*/ 	.short	(.L_301 - .L_300)
.L_300:
        /*000c*/ 	.word	0x00000000
        /*0010*/ 	.short	0x0007
        /*0012*/ 	.short	0x0038
        /*0014*/ 	.byte	0x00, 0xf0, 0x21, 0x00


	//----- nvinfo : EIATTR_KPARAM_INFO
	.align		4
.L_301:
        /*0018*/ 	.byte	0x04, 0x17
        /*001a*/ 	.short	(.L_303 - .L_302)
.L_302:
        /*001c*/ 	.word	0x00000000
        /*0020*/ 	.short	0x0006
        /*0022*/ 	.short	0x0030
        /*0024*/ 	.byte	0x00, 0xf0, 0x21, 0x00


	//----- nvinfo : EIATTR_KPARAM_INFO
	.align		4
.L_303:
        /*0028*/ 	.byte	0x04, 0x17
        /*002a*/ 	.short	(.L_305 - .L_304)
.L_304:
        /*002c*/ 	.word	0x00000000
        /*0030*/ 	.short	0x0005
        /*0032*/ 	.short	0x0028
        /*0034*/ 	.byte	0x00, 0xf0, 0x21, 0x00


	//----- nvinfo : EIATTR_KPARAM_INFO
	.align		4
.L_305:
        /*0038*/ 	.byte	0x04, 0x17
        /*003a*/ 	.short	(.L_307 - .L_306)
.L_306:
        /*003c*/ 	.word	0x00000000
        /*0040*/ 	.short	0x0004
        /*0042*/ 	.short	0x0020
        /*0044*/ 	.byte	0x00, 0xf0, 0x21, 0x00


	//----- nvinfo : EIATTR_KPARAM_INFO
	.align		4
.L_307:
        /*0048*/ 	.byte	0x04, 0x17
        /*004a*/ 	.short	(.L_309 - .L_308)
.L_308:
        /*004c*/ 	.word	0x00000000
        /*0050*/ 	.short	0x0003
        /*0052*/ 	.short	0x0018
        /*0054*/ 	.byte	0x00, 0xf0, 0x21, 0x00


	//----- nvinfo : EIATTR_KPARAM_INFO
	.align		4
.L_309:
        /*0058*/ 	.byte	0x04, 0x17
        /*005a*/ 	.short	(.L_311 - .L_310)
.L_310:
        /*005c*/ 	.word	0x00000000
        /*0060*/ 	.short	0x0002
        /*0062*/ 	.short	0x0010
        /*0064*/ 	.byte	0x00, 0xf0, 0x21, 0x00


	//----- nvinfo : EIATTR_KPARAM_INFO
	.align		4
.L_311:
        /*0068*/ 	.byte	0x04, 0x17
        /*006a*/ 	.short	(.L_313 - .L_312)
.L_312:
        /*006c*/ 	.word	0x00000000
        /*0070*/ 	.short	0x0001
        /*0072*/ 	.short	0x0008
        /*0074*/ 	.byte	0x00, 0xf0, 0x21, 0x00


	//----- nvinfo : EIATTR_KPARAM_INFO
	.align		4
.L_313:
        /*0078*/ 	.byte	0x04, 0x17
        /*007a*/ 	.short	(.L_315 - .L_314)
.L_314:
        /*007c*/ 	.word	0x00000000
        /*0080*/ 	.short	0x0000
        /*0082*/ 	.short	0x0000
        /*0084*/ 	.byte	0x00, 0xf0, 0x21, 0x00


	//----- nvinfo : EIATTR_SPARSE_MMA_MASK
	.align		4
.L_315:
        /*0088*/ 	.byte	0x03, 0x50
        /*008a*/ 	.short	0x0000


	//----- nvinfo : EIATTR_MAXREG_COUNT
	.align		4
        /*008c*/ 	.byte	0x03, 0x1b
        /*008e*/ 	.short	0x0080


	//----- nvinfo : EIATTR_MERCURY_ISA_VERSION
	.align		4
        /*0090*/ 	.byte	0x03, 0x5f
        /*0092*/ 	.short	0x0101


	//----- nvinfo : EIATTR_EXIT_INSTR_OFFSETS
	.align		4
        /*0094*/ 	.byte	0x04, 0x1c
        /*0096*/ 	.short	(.L_317 - .L_316)


	//   ....[0]....
.L_316:
        /*0098*/ 	.word	0x00000090


	//   ....[1]....
        /*009c*/ 	.word	0x000006a0


	//----- nvinfo : EIATTR_MAX_THREADS
	.align		4
.L_317:
        /*00a0*/ 	.byte	0x04, 0x05
        /*00a2*/ 	.short	(.L_319 - .L_318)
.L_318:
        /*00a4*/ 	.word	0x00000200
        /*00a8*/ 	.word	0x00000001
        /*00ac*/ 	.word	0x00000001


	//----- nvinfo : EIATTR_CRS_STACK_SIZE
	.align		4
.L_319:
        /*00b0*/ 	.byte	0x04, 0x1e
        /*00b2*/ 	.short	(.L_321 - .L_320)
.L_320:
        /*00b4*/ 	.word	0x00000000


	//----- nvinfo : EIATTR_CBANK_PARAM_SIZE
	.align		4
.L_321:
        /*00b8*/ 	.byte	0x03, 0x19
        /*00ba*/ 	.short	0x0040


	//----- nvinfo : EIATTR_PARAM_CBANK
	.align		4
        /*00bc*/ 	.byte	0x04, 0x0a
        /*00be*/ 	.short	(.L_323 - .L_322)
	.align		4
.L_322:
        /*00c0*/ 	.word	index@(.nv.constant0._ZN2at6native16roll_cuda_kernelIN3c107complexIdEEEEvPKT_PS5_llllll)
        /*00c4*/ 	.short	0x0210
        /*00c6*/ 	.short	0x0040


	//----- nvinfo : EIATTR_SW_WAR
	.align		4
.L_323:
        /*00c8*/ 	.byte	0x04, 0x36
        /*00ca*/ 	.short	(.L_325 - .L_324)
.L_324:
        /*00cc*/ 	.word	0x00000008
.L_325:


//--------------------- .nv.info._ZN2at6native16roll_cuda_kernelIfEEvPKT_PS2_llllll --------------------------
	.section	.nv.info._ZN2at6native16roll_cuda_kernelIfEEvPKT_PS2_llllll,"",@"SHT_CUDA_INFO"
	.sectionflags	@""
	.align	4


	//----- nvinfo : EIATTR_CUDA_API_VERSION
	.align		4
        /*0000*/ 	.byte	0x04, 0x37
        /*0002*/ 	.short	(.L_327 - .L_326)
.L_326:
        /*0004*/ 	.word	0x00000082


	//----- nvinfo : EIATTR_KPARAM_INFO
	.align		4
.L_327:
        /*0008*/ 	.byte	0x04, 0x17
        /*000a*/ 	.short	(.L_329 - .L_328)
.L_328:
        /*000c*/ 	.word	0x00000000
        /*0010*/ 	.short	0x0007
        /*0012*/ 	.short	0x0038
        /*0014*/ 	.byte	0x00, 0xf0, 0x21, 0x00


	//----- nvinfo : EIATTR_KPARAM_INFO
	.align		4
.L_329:
        /*0018*/ 	.byte	0x04, 0x17
        /*001a*/ 	.short	(.L_331 - .L_330)
.L_330:
        /*001c*/ 	.word	0x00000000
        /*0020*/ 	.short	0x0006
        /*0022*/ 	.short	0x0030
        /*0024*/ 	.byte	0x00, 0xf0, 0x21, 0x00


	//----- nvinfo : EIATTR_KPARAM_INFO
	.align		4
.L_331:
        /*0028*/ 	.byte	0x04, 0x17
        /*002a*/ 	.short	(.L_333 - .L_332)
.L_332:
        /*002c*/ 	.word	0x00000000
        /*0030*/ 	.short	0x0005
        /*0032*/ 	.short	0x0028
        /*0034*/ 	.byte	0x00, 0xf0, 0x21, 0x00


	//----- nvinfo : EIATTR_KPARAM_INFO
	.align		4
.L_333:
        /*0038*/ 	.byte	0x04, 0x17
        /*003a*/ 	.short	(.L_335 - .L_334)
.L_334:
        /*003c*/ 	.word	0x00000000
        /*0040*/ 	.short	0x0004
        /*0042*/ 	.short	0x0020
        /*0044*/ 	.byte	0x00, 0xf0, 0x21, 0x00


	//----- nvinfo : EIATTR_KPARAM_INFO
	.align		4
.L_335:
        /*0048*/ 	.byte	0x04, 0x17
        /*004a*/ 	.short	(.L_337 - .L_336)
.L_336:
        /*004c*/ 	.word	0x00000000
        /*0050*/ 	.short	0x0003
        /*0052*/ 	.short	0x0018
        /*0054*/ 	.byte	0x00, 0xf0, 0x21, 0x00


	//----- nvinfo : EIATTR_KPARAM_INFO
	.align		4
.L_337:
        /*0058*/ 	.byte	0x04, 0x17
        /*005a*/ 	.short	(.L_339 - .L_338)
.L_338:
        /*005c*/ 	.word	0x00000000
        /*0060*/ 	.short	0x0002
        /*0062*/ 	.short	0x0010
        /*0064*/ 	.byte	0x00, 0xf0, 0x21, 0x00


	//----- nvinfo : EIATTR_KPARAM_INFO
	.align		4
.L_339:
        /*0068*/ 	.byte	0x04, 0x17
        /*006a*/ 	.short	(.L_341 - .L_340)
.L_340:
        /*006c*/ 	.word	0x00000000
        /*0070*/ 	.short	0x0001
        /*0072*/ 	.short	0x0008
        /*0074*/ 	.byte	0x00, 0xf0, 0x21, 0x00


	//----- nvinfo : EIATTR_KPARAM_INFO
	.align		4
.L_341:
        /*0078*/ 	.byte	0x04, 0x17
        /*007a*/ 	.short	(.L_343 - .L_342)
.L_342:
        /*007c*/ 	.word	0x00000000
        /*0080*/ 	.short	0x0000
        /*0082*/ 	.short	0x0000
        /*0084*/ 	.byte	0x00, 0xf0, 0x21, 0x00


	//----- nvinfo : EIATTR_SPARSE_MMA_MASK
	.align		4
.L_343:
        /*0088*/ 	.byte	0x03, 0x50
        /*008a*/ 	.short	0x0000


	//----- nvinfo : EIATTR_MAXREG_COUNT
	.align		4
        /*008c*/ 	.byte	0x03, 0x1b
        /*008e*/ 	.short	0x0080


	//----- nvinfo : EIATTR_MERCURY_ISA_VERSION
	.align		4
        /*0090*/ 	.byte	0x03, 0x5f
        /*0092*/ 	.short	0x0101


	//----- nvinfo : EIATTR_EXIT_INSTR_OFFSETS
	.align		4
        /*0094*/ 	.byte	0x04, 0x1c
        /*0096*/ 	.short	(.L_345 - .L_344)


	//   ....[0]....
.L_344:
        /*0098*/ 	.word	0x00000090


	//   ....[1]....
        /*009c*/ 	.word	0x000006a0


	//----- nvinfo : EIATTR_MAX_THREADS
	.align		4
.L_345:
        /*00a0*/ 	.byte	0x04, 0x05
        /*00a2*/ 	.short	(.L_347 - .L_346)
.L_346:
        /*00a4*/ 	.word	0x00000200
        /*00a8*/ 	.word	0x00000001
        /*00ac*/ 	.word	0x00000001


	//----- nvinfo : EIATTR_CRS_STACK_SIZE
	.align		4
.L_347:
        /*00b0*/ 	.byte	0x04, 0x1e
        /*00b2*/ 	.short	(.L_349 - .L_348)
.L_348:
        /*00b4*/ 	.word	0x00000000


	//----- nvinfo : EIATTR_CBANK_PARAM_SIZE
	.align		4
.L_349:
        /*00b8*/ 	.byte	0x03, 0x19
        /*00ba*/ 	.short	0x0040


	//----- nvinfo : EIATTR_PARAM_CBANK
	.align		4
        /*00bc*/ 	.byte	0x04, 0x0a
        /*00be*/ 	.short	(.L_351 - .L_350)
	.align		4
.L_350:
        /*00c0*/ 	.word	index@(.nv.constant0._ZN2at6native16roll_cuda_kernelIfEEvPKT_PS2_llllll)
        /*00c4*/ 	.short	0x0210
        /*00c6*/ 	.short	0x0040


	//----- nvinfo : EIATTR_SW_WAR
	.align		4
.L_351:
        /*00c8*/ 	.byte	0x04, 0x36
        /*00ca*/ 	.short	(.L_353 - .L_352)
.L_352:
        /*00cc*/ 	.word	0x00000008
.L_353:


//--------------------- .nv.info._ZN2at6native16roll_cuda_kernelIdEEvPKT_PS2_llllll --------------------------
	.section	.nv.info._ZN2at6native16roll_cuda_kernelIdEEvPKT_PS2_llllll,"",@"SHT_CUDA_INFO"
	.sectionflags	@""
	.align	4


	//----- nvinfo : EIATTR_CUDA_API_VERSION
	.align		4
        /*0000*/ 	.byte	0x04, 0x37
        /*0002*/ 	.short	(.L_355 - .L_354)
.L_354:
        /*0004*/ 	.word	0x00000082


	//----- nvinfo : EIATTR_KPARAM_INFO
	.align		4
.L_355:
        /*0008*/ 	.byte	0x04, 0x17
        /*000a*/ 	.short	(.L_357 - .L_356)
.L_356:
        /*000c*/ 	.word	0x00000000
        /*0010*/ 	.short	0x0007
        /*0012*/ 	.short	0x0038
        /*0014*/ 	.byte	0x00, 0xf0, 0x21, 0x00


	//----- nvinfo : EIATTR_KPARAM_INFO
	.align		4
.L_357:
        /*0018*/ 	.byte	0x04, 0x17
        /*001a*/ 	.short	(.L_359 - .L_358)
.L_358:
        /*001c*/ 	.word	0x00000000
        /*0020*/ 	.short	0x0006
        /*0022*/ 	.short	0x0030
        /*0024*/ 	.byte	0x00, 0xf0, 0x21, 0x00


	//----- nvinfo : EIATTR_KPARAM_INFO
	.align		4
.L_359:
        /*0028*/ 	.byte	0x04, 0x17
        /*002a*/ 	.short	(.L_361 - .L_360)
.L_360:
        /*002c*/ 	.word	0x00000000
        /*0030*/ 	.short	0x0005
        /*0032*/ 	.short	0x0028
        /*0034*/ 	.byte	0x00, 0xf0, 0x21, 0x00


	//----- nvinfo : EIATTR_KPARAM_INFO
	.align		4
.L_361:
        /*0038*/ 	.byte	0x04, 0x17
        /*003a*/ 	.short	(.L_363 - .L_362)
.L_362:
        /*003c*/ 	.word	0x00000000
        /*0040*/ 	.short	0x0004
        /*0042*/ 	.short	0x0020
        /*0044*/ 	.byte	0x00, 0xf0, 0x21, 0x00


	//----- nvinfo : EIATTR_KPARAM_INFO
	.align		4
.L_363:
        /*0048*/ 	.byte	0x04, 0x17
        /*004a*/ 	.short	(.L_365 - .L_364)
.L_364:
        /*004c*/ 	.word	0x00000000
        /*0050*/ 	.short	0x0003
        /*0052*/ 	.short	0x0018
        /*0054*/ 	.byte	0x00, 0xf0, 0x21, 0x00


	//----- nvinfo : EIATTR_KPARAM_INFO
	.align		4
.L_365:
        /*0058*/ 	.byte	0x04, 0x17
        /*005a*/ 	.short	(.L_367 - .L_366)
.L_366:
        /*005c*/ 	.word	0x00000000
        /*0060*/ 	.short	0x0002
        /*0062*/ 	.short	0x0010
        /*0064*/ 	.byte	0x00, 0xf0, 0x21, 0x00


	//----- nvinfo : EIATTR_KPARAM_INFO
	.align		4
.L_367:
        /*0068*/ 	.byte	0x04, 0x17
        /*006a*/ 	.short	(.L_369 - .L_368)
.L_368:
        /*006c*/ 	.word	0x00000000
        /*0070*/ 	.short	0x0001
        /*0072*/ 	.short	0x0008
        /*0074*/ 	.byte	0x00, 0xf0, 0x21, 0x00


	//----- nvinfo : EIATTR_KPARAM_INFO
	.align		4
.L_369:
        /*0078*/ 	.byte	0x04, 0x17
        /*007a*/ 	.short	(.L_371 - .L_370)
.L_370:
        /*007c*/ 	.word	0x00000000
        /*0080*/ 	.short	0x0000
        /*0082*/ 	.short	0x0000
        /*0084*/ 	.byte	0x00, 0xf0, 0x21, 0x00


	//----- nvinfo : EIATTR_SPARSE_MMA_MASK
	.align		4
.L_371:
        /*0088*/ 	.byte	0x03, 0x50
        /*008a*/ 	.short	0x0000


	//----- nvinfo : EIATTR_MAXREG_COUNT
	.align		4
        /*008c*/ 	.byte	0x03, 0x1b
        /*008e*/ 	.short	0x0080


	//----- nvinfo : EIATTR_MERCURY_ISA_VERSION
	.align		4
        /*0090*/ 	.byte	0x03, 0x5f
        /*0092*/ 	.short	0x0101


	//----- nvinfo : EIATTR_EXIT_INSTR_OFFSETS
	.align		4
        /*0094*/ 	.byte	0x04, 0x1c
        /*0096*/ 	.short	(.L_373 - .L_372)


	//   ....[0]....
.L_372:
        /*0098*/ 	.word	0x00000090


	//   ....[1]....
        /*009c*/ 	.word	0x000006a0


	//----- nvinfo : EIATTR_MAX_THREADS
	.align		4
.L_373:
        /*00a0*/ 	.byte	0x04, 0x05
        /*00a2*/ 	.short	(.L_375 - .L_374)
.L_374:
        /*00a4*/ 	.word	0x00000200
        /*00a8*/ 	.word	0x00000001
        /*00ac*/ 	.word	0x00000001


	//----- nvinfo : EIATTR_CRS_STACK_SIZE
	.align		4
.L_375:
        /*00b0*/ 	.byte	0x04, 0x1e
        /*00b2*/ 	.short	(.L_377 - .L_376)
.L_376:
        /*00b4*/ 	.word	0x00000000


	//----- nvinfo : EIATTR_CBANK_PARAM_SIZE
	.align		4
.L_377:
        /*00b8*/ 	.byte	0x03, 0x19
        /*00ba*/ 	.short	0x0040


	//----- nvinfo : EIATTR_PARAM_CBANK
	.align		4
        /*00bc*/ 	.byte	0x04, 0x0a
        /*00be*/ 	.short	(.L_379 - .L_378)
	.align		4
.L_378:
        /*00c0*/ 	.word	index@(.nv.constant0._ZN2at6native16roll_cuda_kernelIdEEvPKT_PS2_llllll)
        /*00c4*/ 	.short	0x0210
        /*00c6*/ 	.short	0x0040


	//----- nvinfo : EIATTR_SW_WAR
	.align		4
.L_379:
        /*00c8*/ 	.byte	0x04, 0x36
        /*00ca*/ 	.short	(.L_381 - .L_380)
.L_380:
        /*00cc*/ 	.word	0x00000008
.L_381:


//--------------------- .nv.info._ZN2at6native16roll_cuda_kernelIsEEvPKT_PS2_llllll --------------------------
	.section	.nv.info._ZN2at6native16roll_cuda_kernelIsEEvPKT_PS2_llllll,"",@"SHT_CUDA_INFO"
	.sectionflags	@""
	.align	4


	//----- nvinfo : EIATTR_CUDA_API_VERSION
	.align		4
        /*0000*/ 	.byte	0x04, 0x37
        /*0002*/ 	.short	(.L_383 - .L_382)
.L_382:
        /*0004*/ 	.word	0x00000082


	//----- nvinfo : EIATTR_KPARAM_INFO
	.align		4
.L_383:
        /*0008*/ 	.byte	0x04, 0x17
        /*000a*/ 	.short	(.L_385 - .L_384)
.L_384:
        /*000c*/ 	.word	0x00000000
        /*0010*/ 	.short	0x0007
        /*0012*/ 	.short	0x0038
        /*0014*/ 	.byte	0x00, 0xf0, 0x21, 0x00


	//----- nvinfo : EIATTR_KPARAM_INFO
	.align		4
.L_385:
        /*0018*/ 	.byte	0x04, 0x17
        /*001a*/ 	.short	(.L_387 - .L_386)
.L_386:
        /*001c*/ 	.word	0x00000000
        /*0020*/ 	.short	0x0006
        /*0022*/ 	.short	0x0030
        /*0024*/ 	.byte	0x00, 0xf0, 0x21, 0x00


	//----- nvinfo : EIATTR_KPARAM_INFO
	.align		4
.L_387:
        /*0028*/ 	.byte	0x04, 0x17
        /*002a*/ 	.short	(.L_389 - .L_388)
.L_388:
        /*002c*/ 	.word	0x00000000
        /*0030*/ 	.short	0x0005
        /*0032*/ 	.short	0x0028
        /*0034*/ 	.byte	0x00, 0xf0, 0x21, 0x00


	//----- nvinfo : EIATTR_KPARAM_INFO
	.align		4
.L_389:
        /*0038*/ 	.byte	0x04, 0x17
        /*003a*/ 	.short	(.L_391 - .L_390)
.L_390:
        /*003c*/ 	.word	0x00000000
        /*0040*/ 	.short	0x0004
        /*0042*/ 	.short	0x0020
        /*0044*/ 	.byte	0x00, 0xf0, 0x21, 0x00


	//----- nvinfo : EIATTR_KPARAM_INFO
	.align		4
.L_391:
        /*0048*/ 	.byte	0x04, 0x17
        /*004a*/ 	.short	(.L_393 - .L_392)
.L_392:
        /*004c*/ 	.word	0x00000000
        /*0050*/ 	.short	0x0003
        /*0052*/ 	.short	0x0018
        /*0054*/ 	.byte	0x00, 0xf0, 0x21, 0x00


	//----- nvinfo : EIATTR_KPARAM_INFO
	.align		4
.L_393:
        /*0058*/ 	.byte	0x04, 0x17
        /*005a*/ 	.short	(.L_395 - .L_394)
.L_394:
        /*005c*/ 	.word	0x00000000
        /*0060*/ 	.short	0x0002
        /*0062*/ 	.short	0x0010
        /*0064*/ 	.byte	0x00, 0xf0, 0x21, 0x00


	//----- nvinfo : EIATTR_KPARAM_INFO
	.align		4
.L_395:
        /*0068*/ 	.byte	0x04, 0x17
        /*006a*/ 	.short	(.L_397 - .L_396)
.L_396:
        /*006c*/ 	.word	0x00000000
        /*0070*/ 	.short	0x0001
        /*0072*/ 	.short	0x0008
        /*0074*/ 	.byte	0x00, 0xf0, 0x21, 0x00


	//----- nvinfo : EIATTR_KPARAM_INFO
	.align		4
.L_397:
        /*0078*/ 	.byte	0x04, 0x17
        /*007a*/ 	.short	(.L_399 - .L_398)
.L_398:
        /*007c*/ 	.word	0x00000000
        /*0080*/ 	.short	0x0000
        /*0082*/ 	.short	0x0000
        /*0084*/ 	.byte	0x00, 0xf0, 0x21, 0x00


	//----- nvinfo : EIATTR_SPARSE_MMA_MASK
	.align		4
.L_399:
        /*0088*/ 	.byte	0x03, 0x50
        /*008a*/ 	.short	0x0000


	//----- nvinfo : EIATTR_MAXREG_COUNT
	.align		4
        /*008c*/ 	.byte	0x03, 0x1b
        /*008e*/ 	.short	0x0080


	//----- nvinfo : EIATTR_MERCURY_ISA_VERSION
	.align		4
        /*0090*/ 	.byte	0x03, 0x5f
        /*0092*/ 	.short	0x0101


	//----- nvinfo : EIATTR_EXIT_INSTR_OFFSETS
	.align		4
        /*0094*/ 	.byte	0x04, 0x1c
        /*0096*/ 	.short	(.L_401 - .L_400)


	//   ....[0]....
.L_400:
        /*0098*/ 	.word	0x00000090


	//   ....[1]....
        /*009c*/ 	.word	0x000006a0


	//----- nvinfo : EIATTR_MAX_THREADS
	.align		4
.L_401:
        /*00a0*/ 	.byte	0x04, 0x05
        /*00a2*/ 	.short	(.L_403 - .L_402)
.L_402:
        /*00a4*/ 	.word	0x00000200
        /*00a8*/ 	.word	0x00000001
        /*00ac*/ 	.word	0x00000001


	//----- nvinfo : EIATTR_CRS_STACK_SIZE
	.align		4
.L_403:
        /*00b0*/ 	.byte	0x04, 0x1e
        /*00b2*/ 	.short	(.L_405 - .L_404)
.L_404:
        /*00b4*/ 	.word	0x00000000


	//----- nvinfo : EIATTR_CBANK_PARAM_SIZE
	.align		4
.L_405:
        /*00b8*/ 	.byte	0x03, 0x19
        /*00ba*/ 	.short	0x0040


	//----- nvinfo : EIATTR_PARAM_CBANK
	.align		4
        /*00bc*/ 	.byte	0x04, 0x0a
        /*00be*/ 	.short	(.L_407 - .L_406)
	.align		4
.L_406:
        /*00c0*/ 	.word	index@(.nv.constant0._ZN2at6native16roll_cuda_kernelIsEEvPKT_PS2_llllll)
        /*00c4*/ 	.short	0x0210
        /*00c6*/ 	.short	0x0040


	//----- nvinfo : EIATTR_SW_WAR
	.align		4
.L_407:
        /*00c8*/ 	.byte	0x04, 0x36
        /*00ca*/ 	.short	(.L_409 - .L_408)
.L_408:
        /*00cc*/ 	.word	0x00000008
.L_409:


//--------------------- .nv.info._ZN2at6native16roll_cuda_kernelIlEEvPKT_PS2_llllll --------------------------
	.section	.nv.info._ZN2at6native16roll_cuda_kernelIlEEvPKT_PS2_llllll,"",@"SHT_CUDA_INFO"
	.sectionflags	@""
	.align	4


	//----- nvinfo : EIATTR_CUDA_API_VERSION
	.align		4
        /*0000*/ 	.byte	0x04, 0x37
        /*0002*/ 	.short	(.L_411 - .L_410)
.L_410:
        /*0004*/ 	.word	0x00000082


	//----- nvinfo : EIATTR_KPARAM_INFO
	.align		4
.L_411:
        /*0008*/ 	.byte	0x04, 0x17
        /*000a*/ 	.short	(.L_413 - .L_412)
.L_412:
        /*000c*/ 	.word	0x00000000
        /*0010*/ 	.short	0x0007
        /*0012*/ 	.short	0x0038
        /*0014*/ 	.byte	0x00, 0xf0, 0x21, 0x00


	//----- nvinfo : EIATTR_KPARAM_INFO
	.align		4
.L_413:
        /*0018*/ 	.byte	0x04, 0x17
        /*001a*/ 	.short	(.L_415 - .L_414)
.L_414:
        /*001c*/ 	.word	0x00000000
        /*0020*/ 	.short	0x0006
        /*0022*/ 	.short	0x0030
        /*0024*/ 	.byte	0x00, 0xf0, 0x21, 0x00


	//----- nvinfo : EIATTR_KPARAM_INFO
	.align		4
.L_415:
        /*0028*/ 	.byte	0x04, 0x17
        /*002a*/ 	.short	(.L_417 - .L_416)
.L_416:
        /*002c*/ 	.word	0x00000000
        /*0030*/ 	.short	0x0005
        /*0032*/ 	.short	0x0028
        /*0034*/ 	.byte	0x00, 0xf0, 0x21, 0x00


	//----- nvinfo : EIATTR_KPARAM_INFO
	.align		4
.L_417:
        /*0038*/ 	.byte	0x04, 0x17
        /*003a*/ 	.short	(.L_419 - .L_418)
.L_418:
        /*003c*/ 	.word	0x00000000
        /*0040*/ 	.short	0x0004
        /*0042*/ 	.short	0x0020
        /*0044*/ 	.byte	0x00, 0xf0, 0x21, 0x00


	//----- nvinfo : EIATTR_KPARAM_INFO
	.align		4
.L_419:
        /*0048*/ 	.byte	0x04, 0x17
        /*004a*/ 	.short	(.L_421 - .L_420)
.L_420:
        /*004c*/ 	.word	0x00000000
        /*0050*/ 	.short	0x0003
        /*0052*/ 	.short	0x0018
        /*0054*/ 	.byte	0x00, 0xf0, 0x21, 0x00


	//----- nvinfo : EIATTR_KPARAM_INFO
	.align		4
.L_421:
        /*0058*/ 	.byte	0x04, 0x17
        /*005a*/ 	.short	(.L_423 - .L_422)
.L_422:
        /*005c*/ 	.word	0x00000000
        /*0060*/ 	.short	0x0002
        /*0062*/ 	.short	0x0010
        /*0064*/ 	.byte	0x00, 0xf0, 0x21, 0x00


	//----- nvinfo : EIATTR_KPARAM_INFO
	.align		4
.L_423:
        /*0068*/ 	.byte	0x04, 0x17
        /*006a*/ 	.short	(.L_425 - .L_424)
.L_424:
        /*006c*/ 	.word	0x00000000
        /*0070*/ 	.short	0x0001
        /*0072*/ 	.short	0x0008
        /*0074*/ 	.byte	0x00, 0xf0, 0x21, 0x00


	//----- nvinfo : EIATTR_KPARAM_INFO
	.align		4
.L_425:
        /*0078*/ 	.byte	0x04, 0x17
        /*007a*/ 	.short	(.L_427 - .L_426)
.L_426:
        /*007c*/ 	.word	0x00000000
        /*0080*/ 	.short	0x0000
        /*0082*/ 	.short	0x0000
        /*0084*/ 	.byte	0x00, 0xf0, 0x21, 0x00


	//----- nvinfo : EIATTR_SPARSE_MMA_MASK
	.align		4
.L_427:
        /*0088*/ 	.byte	0x03, 0x50
        /*008a*/ 	.short	0x0000


	//----- nvinfo : EIATTR_MAXREG_COUNT
	.align		4
        /*008c*/ 	.byte	0x03, 0x1b
        /*008e*/ 	.short	0x0080


	//----- nvinfo : EIATTR_MERCURY_ISA_VERSION
	.align		4
        /*0090*/ 	.byte	0x03, 0x5f
        /*0092*/ 	.short	0x0101


	//----- nvinfo : EIATTR_EXIT_INSTR_OFFSETS
	.align		4
        /*0094*/ 	.byte	0x04, 0x1c
        /*0096*/ 	.short	(.L_429 - .L_428)


	//   ....[0]....
.L_428:
        /*0098*/ 	.word	0x00000090


	//   ....[1]....
        /*009c*/ 	.word	0x000006a0


	//----- nvinfo : EIATTR_MAX_THREADS
	.align		4
.L_429:
        /*00a0*/ 	.byte	0x04, 0x05
        /*00a2*/ 	.short	(.L_431 - .L_430)
.L_430:
        /*00a4*/ 	.word	0x00000200
        /*00a8*/ 	.word	0x00000001
        /*00ac*/ 	.word	0x00000001


	//----- nvinfo : EIATTR_CRS_STACK_SIZE
	.align		4
.L_431:
        /*00b0*/ 	.byte	0x04, 0x1e
        /*00b2*/ 	.short	(.L_433 - .L_432)
.L_432:
        /*00b4*/ 	.word	0x00000000


	//----- nvinfo : EIATTR_CBANK_PARAM_SIZE
	.align		4
.L_433:
        /*00b8*/ 	.byte	0x03, 0x19
        /*00ba*/ 	.short	0x0040


	//----- nvinfo : EIATTR_PARAM_CBANK
	.align		4
        /*00bc*/ 	.byte	0x04, 0x0a
        /*00be*/ 	.short	(.L_435 - .L_434)
	.align		4
.L_434:
        /*00c0*/ 	.word	index@(.nv.constant0._ZN2at6native16roll_cuda_kernelIlEEvPKT_PS2_llllll)
        /*00c4*/ 	.short	0x0210
        /*00c6*/ 	.short	0x0040


	//----- nvinfo : EIATTR_SW_WAR
	.align		4
.L_435:
        /*00c8*/ 	.byte	0x04, 0x36
        /*00ca*/ 	.short	(.L_437 - .L_436)
.L_436:
        /*00cc*/ 	.word	0x00000008
.L_437:


//--------------------- .nv.info._ZN2at6native16roll_cuda_kernelIiEEvPKT_PS2_llllll --------------------------
	.section	.nv.info._ZN2at6native16roll_cuda_kernelIiEEvPKT_PS2_llllll,"",@"SHT_CUDA_INFO"
	.sectionflags	@""
	.align	4


	//----- nvinfo : EIATTR_CUDA_API_VERSION
	.align		4
        /*0000*/ 	.byte	0x04, 0x37
        /*0002*/ 	.short	(.L_439 - .L_438)
.L_438:
        /*0004*/ 	.word	0x00000082


	//----- nvinfo : EIATTR_KPARAM_INFO
	.align		4
.L_439:
        /*0008*/ 	.byte	0x04, 0x17
        /*000a*/ 	.short	(.L_441 - .L_440)
.L_440:
        /*000c*/ 	.word	0x00000000
        /*0010*/ 	.short	0x0007
        /*0012*/ 	.short	0x0038
        /*0014*/ 	.byte	0x00, 0xf0, 0x21, 0x00


	//----- nvinfo : EIATTR_KPARAM_INFO
	.align		4
.L_441:
        /*0018*/ 	.byte	0x04, 0x17
        /*001a*/ 	.short	(.L_443 - .L_442)
.L_442:
        /*001c*/ 	.word	0x00000000
        /*0020*/ 	.short	0x0006
        /*0022*/ 	.short	0x0030
        /*0024*/ 	.byte	0x00, 0xf0, 0x21, 0x00


	//----- nvinfo : EIATTR_KPARAM_INFO
	.align		4
.L_443:
        /*0028*/ 	.byte	0x04, 0x17
        /*002a*/ 	.short	(.L_445 - .L_444)
.L_444:
        /*002c*/ 	.word	0x00000000
        /*0030*/ 	.short	0x0005
        /*0032*/ 	.short	0x0028
        /*0034*/ 	.byte	0x00, 0xf0, 0x21, 0x00


	//----- nvinfo : EIATTR_KPARAM_INFO
	.align		4
.L_445:
        /*0038*/ 	.byte	0x04, 0x17
        /*003a*/ 	.short	(.L_447 - .L_446)
.L_446:
        /*003c*/ 	.word	0x00000000
        /*0040*/ 	.short	0x0004
        /*0042*/ 	.short	0x0020
        /*0044*/ 	.byte	0x00, 0xf0, 0x21, 0x00


	//----- nvinfo : EIATTR_KPARAM_INFO
	.align		4
.L_447:
        /*0048*/ 	.byte	0x04, 0x17
        /*004a*/ 	.short	(.L_449 - .L_448)
.L_448:
        /*004c*/ 	.word	0x00000000
        /*0050*/ 	.short	0x0003
        /*0052*/ 	.short	0x0018
        /*0054*/ 	.byte	0x00, 0xf0, 0x21, 0x00


	//----- nvinfo : EIATTR_KPARAM_INFO
	.align		4
.L_449:
        /*0058*/ 	.byte	0x04, 0x17
        /*005a*/ 	.short	(.L_451 - .L_450)
.L_450:
        /*005c*/ 	.word	0x00000000
        /*0060*/ 	.short	0x0002
        /*0062*/ 	.short	0x0010
        /*0064*/ 	.byte	0x00, 0xf0, 0x21, 0x00


	//----- nvinfo : EIATTR_KPARAM_INFO
	.align		4
.L_451:
        /*0068*/ 	.byte	0x04, 0x17
        /*006a*/ 	.short	(.L_453 - .L_452)
.L_452:
        /*006c*/ 	.word	0x00000000
        /*0070*/ 	.short	0x0001
        /*0072*/ 	.short	0x0008
        /*0074*/ 	.byte	0x00, 0xf0, 0x21, 0x00


	//----- nvinfo : EIATTR_KPARAM_INFO
	.align		4
.L_453:
        /*0078*/ 	.byte	0x04, 0x17
        /*007a*/ 	.short	(.L_455 - .L_454)
.L_454:
        /*007c*/ 	.word	0x00000000
        /*0080*/ 	.short	0x0000
        /*0082*/ 	.short	0x0000
        /*0084*/ 	.byte	0x00, 0xf0, 0x21, 0x00


	//----- nvinfo : EIATTR_SPARSE_MMA_MASK
	.align		4
.L_455:
        /*0088*/ 	.byte	0x03, 0x50
        /*008a*/ 	.short	0x0000


	//----- nvinfo : EIATTR_MAXREG_COUNT
	.align		4
        /*008c*/ 	.byte	0x03, 0x1b
        /*008e*/ 	.short	0x0080


	//----- nvinfo : EIATTR_MERCURY_ISA_VERSION
	.align		4
        /*0090*/ 	.byte	0x03, 0x5f
        /*0092*/ 	.short	0x0101


	//----- nvinfo : EIATTR_EXIT_INSTR_OFFSETS
	.align		4
        /*0094*/ 	.byte	0x04, 0x1c
        /*0096*/ 	.short	(.L_457 - .L_456)


	//   ....[0]....
.L_456:
        /*0098*/ 	.word	0x00000090


	//   ....[1]....
        /*009c*/ 	.word	0x000006a0


	//----- nvinfo : EIATTR_MAX_THREADS
	.align		4
.L_457:
        /*00a0*/ 	.byte	0x04, 0x05
        /*00a2*/ 	.short	(.L_459 - .L_458)
.L_458:
        /*00a4*/ 	.word	0x00000200
        /*00a8*/ 	.word	0x00000001
        /*00ac*/ 	.word	0x00000001


	//----- nvinfo : EIATTR_CRS_STACK_SIZE
	.align		4
.L_459:
        /*00b0*/ 	.byte	0x04, 0x1e
        /*00b2*/ 	.short	(.L_461 - .L_460)
.L_460:
        /*00b4*/ 	.word	0x00000000


	//----- nvinfo : EIATTR_CBANK_PARAM_SIZE
	.align		4
.L_461:
        /*00b8*/ 	.byte	0x03, 0x19
        /*00ba*/ 	.short	0x0040


	//----- nvinfo : EIATTR_PARAM_CBANK
	.align		4
        /*00bc*/ 	.byte	0x04, 0x0a
        /*00be*/ 	.short	(.L_463 - .L_462)
	.align		4
.L_462:
        /*00c0*/ 	.word	index@(.nv.constant0._ZN2at6native16roll_cuda_kernelIiEEvPKT_PS2_llllll)
        /*00c4*/ 	.short	0x0210
        /*00c6*/ 	.short	0x0040


	//----- nvinfo : EIATTR_SW_WAR
	.align		4
.L_463:
        /*00c8*/ 	.byte	0x04, 0x36
        /*00ca*/ 	.short	(.L_465 - .L_464)
.L_464:
        /*00cc*/ 	.word	0x00000008
.L_465:


//--------------------- .nv.info._ZN2at6native16roll_cuda_kernelIaEEvPKT_PS2_llllll --------------------------
	.section	.nv.info._ZN2at6native16roll_cuda_kernelIaEEvPKT_PS2_llllll,"",@"SHT_CUDA_INFO"
	.sectionflags	@""
	.align	4


	//----- nvinfo : EIATTR_CUDA_API_VERSION
	.align		4
        /*0000*/ 	.byte	0x04, 0x37
        /*0002*/ 	.short	(.L_467 - .L_466)
.L_466:
        /*0004*/ 	.word	0x00000082


	//----- nvinfo : EIATTR_KPARAM_INFO
	.align		4
.L_467:
        /*0008*/ 	.byte	0x04, 0x17
        /*000a*/ 	.short	(.L_469 - .L_468)
.L_468:
        /*000c*/ 	.word	0x00000000
        /*0010*/ 	.short	0x0007
        /*0012*/ 	.short	0x0038
        /*0014*/ 	.byte	0x00, 0xf0, 0x21, 0x00


	//----- nvinfo : EIATTR_KPARAM_INFO
	.align		4
.L_469:
        /*0018*/ 	.byte	0x04, 0x17
        /*001a*/ 	.short	(.L_471 - .L_470)
.L_470:
        /*001c*/ 	.word	0x00000000
        /*0020*/ 	.short	0x0006
        /*0022*/ 	.short	0x0030
        /*0024*/ 	.byte	0x00, 0xf0, 0x21, 0x00


	//----- nvinfo : EIATTR_KPARAM_INFO
	.align		4
.L_471:
        /*0028*/ 	.byte	0x04, 0x17
        /*002a*/ 	.short	(.L_473 - .L_472)
.L_472:
        /*002c*/ 	.word	0x00000000
        /*0030*/ 	.short	0x0005
        /*0032*/ 	.short	0x0028
        /*0034*/ 	.byte	0x00, 0xf0, 0x21, 0x00


	//----- nvinfo : EIATTR_KPARAM_INFO
	.align		4
.L_473:
        /*0038*/ 	.byte	0x04, 0x17
        /*003a*/ 	.short	(.L_475 - .L_474)
.L_474:
        /*003c*/ 	.word	0x00000000
        /*0040*/ 	.short	0x0004
        /*0042*/ 	.short	0x0020
        /*0044*/ 	.byte	0x00, 0xf0, 0x21, 0x00


	//----- nvinfo : EIATTR_KPARAM_INFO
	.align		4
.L_475:
        /*0048*/ 	.byte	0x04, 0x17
        /*004a*/ 	.short	(.L_477 - .L_476)
.L_476:
        /*004c*/ 	.word	0x00000000
        /*0050*/ 	.short	0x0003
        /*0052*/ 	.short	0x0018
        /*0054*/ 	.byte	0x00, 0xf0, 0x21, 0x00


	//----- nvinfo : EIATTR_KPARAM_INFO
	.align		4
.L_477:
        /*0058*/ 	.byte	0x04, 0x17
        /*005a*/ 	.short	(.L_479 - .L_478)
.L_478:
        /*005c*/ 	.word	0x00000000
        /*0060*/ 	.short	0x0002
        /*0062*/ 	.short	0x0010
        /*0064*/ 	.byte	0x00, 0xf0, 0x21, 0x00


	//----- nvinfo : EIATTR_KPARAM_INFO
	.align		4
.L_479:
        /*0068*/ 	.byte	0x04, 0x17
        /*006a*/ 	.short	(.L_481 - .L_480)
.L_480:
        /*006c*/ 	.word	0x00000000
        /*0070*/ 	.short	0x0001
        /*0072*/ 	.short	0x0008
        /*0074*/ 	.byte	0x00, 0xf0, 0x21, 0x00


	//----- nvinfo : EIATTR_KPARAM_INFO
	.align		4
.L_481:
        /*0078*/ 	.byte	0x04, 0x17
        /*007a*/ 	.short	(.L_483 - .L_482)
.L_482:
        /*007c*/ 	.word	0x00000000
        /*0080*/ 	.short	0x0000
        /*0082*/ 	.short	0x0000
        /*0084*/ 	.byte	0x00, 0xf0, 0x21, 0x00


	//----- nvinfo : EIATTR_SPARSE_MMA_MASK
	.align		4
.L_483:
        /*0088*/ 	.byte	0x03, 0x50
        /*008a*/ 	.short	0x0000


	//----- nvinfo : EIATTR_MAXREG_COUNT
	.align		4
        /*008c*/ 	.byte	0x03, 0x1b
        /*008e*/ 	.short	0x0080


	//----- nvinfo : EIATTR_MERCURY_ISA_VERSION
	.align		4
        /*0090*/ 	.byte	0x03, 0x5f
        /*0092*/ 	.short	0x0101


	//----- nvinfo : EIATTR_EXIT_INSTR_OFFSETS
	.align		4
        /*0094*/ 	.byte	0x04, 0x1c
        /*0096*/ 	.short	(.L_485 - .L_484)


	//   ....[0]....
.L_484:
        /*0098*/ 	.word	0x00000090


	//   ....[1]....
        /*009c*/ 	.word	0x00000680


	//----- nvinfo : EIATTR_MAX_THREADS
	.align		4
.L_485:
        /*00a0*/ 	.byte	0x04, 0x05
        /*00a2*/ 	.short	(.L_487 - .L_486)
.L_486:
        /*00a4*/ 	.word	0x00000200
        /*00a8*/ 	.word	0x00000001
        /*00ac*/ 	.word	0x00000001


	//----- nvinfo : EIATTR_CRS_STACK_SIZE
	.align		4
.L_487:
        /*00b0*/ 	.byte	0x04, 0x1e
        /*00b2*/ 	.short	(.L_489 - .L_488)
.L_488:
        /*00b4*/ 	.word	0x00000000


	//----- nvinfo : EIATTR_CBANK_PARAM_SIZE
	.align		4
.L_489:
        /*00b8*/ 	.byte	0x03, 0x19
        /*00ba*/ 	.short	0x0040


	//----- nvinfo : EIATTR_PARAM_CBANK
	.align		4
        /*00bc*/ 	.byte	0x04, 0x0a
        /*00be*/ 	.short	(.L_491 - .L_490)
	.align		4
.L_490:
        /*00c0*/ 	.word	index@(.nv.constant0._ZN2at6native16roll_cuda_kernelIaEEvPKT_PS2_llllll)
        /*00c4*/ 	.short	0x0210
        /*00c6*/ 	.short	0x0040


	//----- nvinfo : EIATTR_SW_WAR
	.align		4
.L_491:
        /*00c8*/ 	.byte	0x04, 0x36
        /*00ca*/ 	.short	(.L_493 - .L_492)
.L_492:
        /*00cc*/ 	.word	0x00000008
.L_493:


//--------------------- .nv.info._ZN2at6native16roll_cuda_kernelIhEEvPKT_PS2_llllll --------------------------
	.section	.nv.info._ZN2at6native16roll_cuda_kernelIhEEvPKT_PS2_llllll,"",@"SHT_CUDA_INFO"
	.sectionflags	@""
	.align	4


	//----- nvinfo : EIATTR_CUDA_API_VERSION
	.align		4
        /*0000*/ 	.byte	0x04, 0x37
        /*0002*/ 	.short	(.L_495 - .L_494)
.L_494:
        /*0004*/ 	.word	0x00000082


	//----- nvinfo : EIATTR_KPARAM_INFO
	.align		4
.L_495:
        /*0008*/ 	.byte	0x04, 0x17
        /*000a*/ 	.short	(.L_497 - .L_496)
.L_496:
        /*000c*/ 	.word	0x00000000
        /*0010*/ 	.short	0x0007
        /*0012*/ 	.short	0x0038
        /*0014*/ 	.byte	0x00, 0xf0, 0x21, 0x00


	//----- nvinfo : EIATTR_KPARAM_INFO
	.align		4
.L_497:
        /*0018*/ 	.byte	0x04, 0x17
        /*001a*/ 	.short	(.L_499 - .L_498)
.L_498:
        /*001c*/ 	.word	0x00000000
        /*0020*/ 	.short	0x0006
        /*0022*/ 	.short	0x0030
        /*0024*/ 	.byte	0x00, 0xf0, 0x21, 0x00


	//----- nvinfo : EIATTR_KPARAM_INFO
	.align		4
.L_499:
        /*0028*/ 	.byte	0x04, 0x17
        /*002a*/ 	.short	(.L_501 - .L_500)
.L_500:
        /*002c*/ 	.word	0x00000000
        /*0030*/ 	.short	0x0005
        /*0032*/ 	.short	0x0028
        /*0034*/ 	.byte	0x00, 0xf0, 0x21, 0x00


	//----- nvinfo : EIATTR_KPARAM_INFO
	.align		4
.L_501:
        /*0038*/ 	.byte	0x04, 0x17
        /*003a*/ 	.short	(.L_503 - .L_502)
.L_502:
        /*003c*/ 	.word	0x00000000
        /*0040*/ 	.short	0x0004
        /*0042*/ 	.short	0x0020
        /*0044*/ 	.byte	0x00, 0xf0, 0x21, 0x00


	//----- nvinfo : EIATTR_KPARAM_INFO
	.align		4
.L_503:
        /*0048*/ 	.byte	0x04, 0x17
        /*004a*/ 	.short	(.L_505 - .L_504)
.L_504:
        /*004c*/ 	.word	0x00000000
        /*0050*/ 	.short	0x0003
        /*0052*/ 	.short	0x0018
        /*0054*/ 	.byte	0x00, 0xf0, 0x21, 0x00


	//----- nvinfo : EIATTR_KPARAM_INFO
	.align		4
.L_505:
        /*0058*/ 	.byte	0x04, 0x17
        /*005a*/ 	.short	(.L_507 - .L_506)
.L_506:
        /*005c*/ 	.word	0x00000000
        /*0060*/ 	.short	0x0002
        /*0062*/ 	.short	0x0010
        /*0064*/ 	.byte	0x00, 0xf0, 0x21, 0x00


	//----- nvinfo : EIATTR_KPARAM_INFO
	.align		4
.L_507:
        /*0068*/ 	.byte	0x04, 0x17
        /*006a*/ 	.short	(.L_509 - .L_508)
.L_508:
        /*006c*/ 	.word	0x00000000
        /*0070*/ 	.short	0x0001
        /*0072*/ 	.short	0x0008
        /*0074*/ 	.byte	0x00, 0xf0, 0x21, 0x00


	//----- nvinfo : EIATTR_KPARAM_INFO
	.align		4
.L_509:
        /*0078*/ 	.byte	0x04, 0x17
        /*007a*/ 	.short	(.L_511 - .L_510)
.L_510:
        /*007c*/ 	.word	0x00000000
        /*0080*/ 	.short	0x0000
        /*0082*/ 	.short	0x0000
        /*0084*/ 	.byte	0x00, 0xf0, 0x21, 0x00


	//----- nvinfo : EIATTR_SPARSE_MMA_MASK
	.align		4
.L_511:
        /*0088*/ 	.byte	0x03, 0x50
        /*008a*/ 	.short	0x0000


	//----- nvinfo : EIATTR_MAXREG_COUNT
	.align		4
        /*008c*/ 	.byte	0x03, 0x1b
        /*008e*/ 	.short	0x0080


	//----- nvinfo : EIATTR_MERCURY_ISA_VERSION
	.align		4
        /*0090*/ 	.byte	0x03, 0x5f
        /*0092*/ 	.short	0x0101


	//----- nvinfo : EIATTR_EXIT_INSTR_OFFSETS
	.align		4
        /*0094*/ 	.byte	0x04, 0x1c
        /*0096*/ 	.short	(.L_513 - .L_512)


	//   ....[0]....
.L_512:
        /*0098*/ 	.word	0x00000090


	//   ....[1]....
        /*009c*/ 	.word	0x00000680


	//----- nvinfo : EIATTR_MAX_THREADS
	.align		4
.L_513:
        /*00a0*/ 	.byte	0x04, 0x05
        /*00a2*/ 	.short	(.L_515 - .L_514)
.L_514:
        /*00a4*/ 	.word	0x00000200
        /*00a8*/ 	.word	0x00000001
        /*00ac*/ 	.word	0x00000001


	//----- nvinfo : EIATTR_CRS_STACK_SIZE
	.align		4
.L_515:
        /*00b0*/ 	.byte	0x04, 0x1e
        /*00b2*/ 	.short	(.L_517 - .L_516)
.L_516:
        /*00b4*/ 	.word	0x00000000


	//----- nvinfo : EIATTR_CBANK_PARAM_SIZE
	.align		4
.L_517:
        /*00b8*/ 	.byte	0x03, 0x19
        /*00ba*/ 	.short	0x0040


	//----- nvinfo : EIATTR_PARAM_CBANK
	.align		4
        /*00bc*/ 	.byte	0x04, 0x0a
        /*00be*/ 	.short	(.L_519 - .L_518)
	.align		4
.L_518:
        /*00c0*/ 	.word	index@(.nv.constant0._ZN2at6native16roll_cuda_kernelIhEEvPKT_PS2_llllll)
        /*00c4*/ 	.short	0x0210
        /*00c6*/ 	.short	0x0040


	//----- nvinfo : EIATTR_SW_WAR
	.align		4
.L_519:
        /*00c8*/ 	.byte	0x04, 0x36
        /*00ca*/ 	.short	(.L_521 - .L_520)
.L_520:
        /*00cc*/ 	.word	0x00000008
.L_521:


//--------------------- .nv.callgraph             --------------------------
	.section	.nv.callgraph,"",@"SHT_CUDA_CALLGRAPH"
	.align	4
	.sectionentsize	8
	.align		4
        /*0000*/ 	.word	0x00000000
	.align		4
        /*0004*/ 	.word	0xffffffff
	.align		4
        /*0008*/ 	.word	0x00000000
	.align		4
        /*000c*/ 	.word	0xfffffffe
	.align		4
        /*0010*/ 	.word	0x00000000
	.align		4
        /*0014*/ 	.word	0xfffffffd
	.align		4
        /*0018*/ 	.word	0x00000000
	.align		4
        /*001c*/ 	.word	0xfffffffc


//--------------------- .nv.constant4             --------------------------
	.section	.nv.constant4,"a",@progbits
	.align	8
	.align		8
.nv.constant4:
        /*0000*/ 	.dword	_ZN55_INTERNAL_693d5a22_24_TensorTransformations_cu_fbdaa4d34cuda3std3__45__cpo5beginE
	.align		8
        /*0008*/ 	.dword	_ZN55_INTERNAL_693d5a22_24_TensorTransformations_cu_fbdaa4d34cuda3std3__45__cpo3endE
	.align		8
        /*0010*/ 	.dword	_ZN55_INTERNAL_693d5a22_24_TensorTransformations_cu_fbdaa4d34cuda3std3__45__cpo6cbeginE
	.align		8
        /*0018*/ 	.dword	_ZN55_INTERNAL_693d5a22_24_TensorTransformations_cu_fbdaa4d34cuda3std3__45__cpo4cendE
	.align		8
        /*0020*/ 	.dword	_ZN55_INTERNAL_693d5a22_24_TensorTransformations_cu_fbdaa4d34cuda3std3__45__cpo6rbeginE
	.align		8
        /*0028*/ 	.dword	_ZN55_INTERNAL_693d5a22_24_TensorTransformations_cu_fbdaa4d34cuda3std3__45__cpo4rendE
	.align		8
        /*0030*/ 	.dword	_ZN55_INTERNAL_693d5a22_24_TensorTransformations_cu_fbdaa4d34cuda3std3__45__cpo7crbeginE
	.align		8
        /*0038*/ 	.dword	_ZN55_INTERNAL_693d5a22_24_TensorTransformations_cu_fbdaa4d34cuda3std3__45__cpo5crendE
	.align		8
        /*0040*/ 	.dword	_ZN55_INTERNAL_693d5a22_24_TensorTransformations_cu_fbdaa4d34cuda3std3__457_GLOBAL__N__693d5a22_24_TensorTransformations_cu_fbdaa4d36ignoreE
	.align		8
        /*0048*/ 	.dword	_ZN55_INTERNAL_693d5a22_24_TensorTransformations_cu_fbdaa4d34cuda3std3__419piecewise_constructE
	.align		8
        /*0050*/ 	.dword	_ZN55_INTERNAL_693d5a22_24_TensorTransformations_cu_fbdaa4d34cuda3std3__48in_placeE
	.align		8
        /*0058*/ 	.dword	_ZN55_INTERNAL_693d5a22_24_TensorTransformations_cu_fbdaa4d34cuda3std3__420unreachable_sentinelE
	.align		8
        /*0060*/ 	.dword	_ZN55_INTERNAL_693d5a22_24_TensorTransformations_cu_fbdaa4d34cuda3std6ranges3__45__cpo4swapE
	.align		8
        /*0068*/ 	.dword	_ZN55_INTERNAL_693d5a22_24_TensorTransformations_cu_fbdaa4d34cuda3std6ranges3__45__cpo9iter_moveE
	.align		8
        /*0070*/ 	.dword	_ZN55_INTERNAL_693d5a22_24_TensorTransformations_cu_fbdaa4d34cuda3std6ranges3__45__cpo5beginE
	.align		8
        /*0078*/ 	.dword	_ZN55_INTERNAL_693d5a22_24_TensorTransformations_cu_fbdaa4d34cuda3std6ranges3__45__cpo3endE
	.align		8
        /*0080*/ 	.dword	_ZN55_INTERNAL_693d5a22_24_TensorTransformations_cu_fbdaa4d34cuda3std6ranges3__45__cpo6cbeginE
	.align		8
        /*0088*/ 	.dword	_ZN55_INTERNAL_693d5a22_24_TensorTransformations_cu_fbdaa4d34cuda3std6ranges3__45__cpo4cendE
	.align		8
        /*0090*/ 	.dword	_ZN55_INTERNAL_693d5a22_24_TensorTransformations_cu_fbdaa4d34cuda3std6ranges3__45__cpo7advanceE
	.align		8
        /*0098*/ 	.dword	_ZN55_INTERNAL_693d5a22_24_TensorTransformations_cu_fbdaa4d34cuda3std6ranges3__45__cpo9iter_swapE
	.align		8
        /*00a0*/ 	.dword	_ZN55_INTERNAL_693d5a22_24_TensorTransformations_cu_fbdaa4d34cuda3std6ranges3__45__cpo4nextE
	.align		8
        /*00a8*/ 	.dword	_ZN55_INTERNAL_693d5a22_24_TensorTransformations_cu_fbdaa4d34cuda3std6ranges3__45__cpo4prevE
	.align		8
        /*00b0*/ 	.dword	_ZN55_INTERNAL_693d5a22_24_TensorTransformations_cu_fbdaa4d34cuda3std6ranges3__45__cpo4dataE
	.align		8
        /*00b8*/ 	.dword	_ZN55_INTERNAL_693d5a22_24_TensorTransformations_cu_fbdaa4d34cuda3std6ranges3__45__cpo5cdataE
	.align		8
        /*00c0*/ 	.dword	_ZN55_INTERNAL_693d5a22_24_TensorTransformations_cu_fbdaa4d34cuda3std6ranges3__45__cpo4sizeE
	.align		8
        /*00c8*/ 	.dword	_ZN55_INTERNAL_693d5a22_24_TensorTransformations_cu_fbdaa4d34cuda3std6ranges3__45__cpo5ssizeE
	.align		8
        /*00d0*/ 	.dword	_ZN55_INTERNAL_693d5a22_24_TensorTransformations_cu_fbdaa4d34cuda3std6ranges3__45__cpo8distanceE
	.align		8
        /*00d8*/ 	.dword	_ZN55_INTERNAL_693d5a22_24_TensorTransformations_cu_fbdaa4d36thrust23THRUST_300001_SM_900_NS6system6detail10sequential3seqE


//--------------------- .text._ZN2at6native16roll_cuda_kernelIN3c107complexINS2_4HalfEEEEEvPKT_PS6_llllll --------------------------
	.section	.text._ZN2at6native16roll_cuda_kernelIN3c107complexINS2_4HalfEEEEEvPKT_PS6_llllll,"ax",@progbits
	.align	128
        .global         _ZN2at6native16roll_cuda_kernelIN3c107complexINS2_4HalfEEEEEvPKT_PS6_llllll
        .type           _ZN2at6native16roll_cuda_kernelIN3c107complexINS2_4HalfEEEEEvPKT_PS6_llllll,@function
        .size           _ZN2at6native16roll_cuda_kernelIN3c107complexINS2_4HalfEEEEEvPKT_PS6_llllll,(.L_x_92 - _ZN2at6native16roll_cuda_kernelIN3c107complexINS2_4HalfEEEEEvPKT_PS6_llllll)
        .other          _ZN2at6native16roll_cuda_kernelIN3c107complexINS2_4HalfEEEEEvPKT_PS6_llllll,@"STO_CUDA_ENTRY STV_DEFAULT"
_ZN2at6native16roll_cuda_kernelIN3c107complexINS2_4HalfEEEEEvPKT_PS6_llllll:
.text._ZN2at6native16roll_cuda_kernelIN3c107complexINS2_4HalfEEEEEvPKT_PS6_llllll:
[----:B------:R-:W-:Y:S01]  /*0000*/  LDC R1, c[0x0][0x28] ;  /* 0x00000a00ff017b82 */ /* 0x000fe20000000800 */
[----:B------:R-:W0:Y:S07]  /*0010*/  S2R R2, SR_TID.X ;  /* 0x0000000000027919 */ /* 0x000e2e0000002100 */
[----:B------:R-:W0:Y:S01]  /*0020*/  S2UR UR4, SR_CTAID.X ;  /* 0x00000000000479c3 */ /* 0x000e220000002500 */
[----:B------:R-:W-:-:S07]  /*0030*/  IMAD.MOV.U32 R3, RZ, RZ, RZ ;  /* 0x000000ffff037224 */ /* 0x000fce00078e00ff */
[----:B------:R-:W0:Y:S02]  /*0040*/  LDC R5, c[0x0][RZ] ;  /* 0x00000000ff057b82 */ /* 0x000e240000000800 */
[----:B0-----:R-:W-:Y:S01]  /*0050*/  IMAD.WIDE.U32 R2, R5, UR4, R2 ;  /* 0x0000000405027c25 */ /* 0x001fe2000f8e0002 */
[----:B------:R-:W-:Y:S02]  /*0060*/  ULDC.64 UR4, c[0x0][0x220] ;  /* 0x0000880000047ab9 */ /* 0x000fe40000000a00 */
[----:B------:R-:W-:-:S04]  /*0070*/  ISETP.GE.U32.AND P0, PT, R2, UR4, PT ;  /* 0x0000000402007c0c */ /* 0x000fc8000bf06070 */
[----:B------:R-:W-:-:S13]  /*0080*/  ISETP.GE.AND.EX P0, PT, R3, UR5, PT, P0 ;  /* 0x0000000503007c0c */ /* 0x000fda000bf06300 */
[----:B------:R-:W-:Y:S05]  /*0090*/  @P0 EXIT ;  /* 0x000000000000094d */ /* 0x000fea0003800000 */
[----:B------:R-:W-:Y:S01]  /*00a0*/  ULDC.64 UR8, c[0x0][0x240] ;  /* 0x0000900000087ab9 */ /* 0x000fe20000000a00 */
[----:B------:R-:W-:Y:S01]  /*00b0*/  ULDC.64 UR10, c[0x0][0x238] ;  /* 0x00008e00000a7ab9 */ /* 0x000fe20000000a00 */
[----:B------:R-:W-:Y:S01]  /*00c0*/  BSSY B0, `(.L_x_0) ;  /* 0x0000020000007945 */ /* 0x000fe20003800000 */
[----:B------:R-:W-:Y:S02]  /*00d0*/  UIMAD UR6, UR9, UR10, URZ ;  /* 0x0000000a090672a4 */ /* 0x000fe4000f8e023f */
[----:B------:R-:W-:Y:S02]  /*00e0*/  UIMAD.WIDE.U32 UR4, UR8, UR10, URZ ;  /* 0x0000000a080472a5 */ /* 0x000fe4000f8e003f */
[----:B------:R-:W-:-:S04]  /*00f0*/  UIMAD UR6, UR8, UR11, UR6 ;  /* 0x0000000b080672a4 */ /* 0x000fc8000f8e0206 */
[----:B------:R-:W-:-:S06]  /*0100*/  UIADD3 UR8, UR5, UR6, URZ ;  /* 0x0000000605087290 */ /* 0x000fcc000fffe03f */
[----:B------:R-:W-:-:S04]  /*0110*/  LOP3.LUT R0, R3, UR8, RZ, 0xfc, !PT ;  /* 0x0000000803007c12 */ /* 0x000fc8000f8efcff */
[----:B------:R-:W-:-:S13]  /*0120*/  ISETP.NE.U32.AND P0, PT, R0, RZ, PT ;  /* 0x000000ff0000720c */ /* 0x000fda0003f05070 */
[----:B------:R-:W-:Y:S05]  /*0130*/  @!P0 BRA `(.L_x_1) ;  /* 0x0000000000148947 */ /* 0x000fea0003800000 */
[----:B------:R-:W-:-:S07]  /*0140*/  MOV R0, 0x160 ;  /* 0x0000016000007802 */ /* 0x000fce0000000f00 */
[----:B------:R-:W-:Y:S05]  /*0150*/  CALL.REL.NOINC `($__internal_1_$__cuda_sm20_rem_s64) ;  /* 0x0000000800a87944 */ /* 0x000fea0003c00000 */
[----:B------:R-:W-:Y:S02]  /*0160*/  IMAD.MOV.U32 R4, RZ, RZ, R6 ;  /* 0x000000ffff047224 */ /* 0x000fe400078e0006 */
[----:B------:R-:W-:Y:S01]  /*0170*/  IMAD.MOV.U32 R5, RZ, RZ, R7 ;  /* 0x000000ffff057224 */ /* 0x000fe200078e0007 */
[----:B------:R-:W-:Y:S06]  /*0180*/  BRA `(.L_x_2) ;  /* 0x00000000004c7947 */ /* 0x000fec0003800000 */
.L_x_1:
[----:B------:R-:W0:Y:S01]  /*0190*/  I2F.U32.RP R0, UR4 ;  /* 0x0000000400007d06 */ /* 0x000e220008209000 */
[----:B------:R-:W-:-:S07]  /*01a0*/  ISETP.NE.U32.AND P1, PT, RZ, UR4, PT ;  /* 0x00000004ff007c0c */ /* 0x000fce000bf25070 */
[----:B0-----:R-:W0:Y:S02]  /*01b0*/  MUFU.RCP R0, R0 ;  /* 0x0000000000007308 */ /* 0x001e240000001000 */
[----:B0-----:R-:W-:-:S06]  /*01c0*/  IADD3 R4, R0, 0xffffffe, RZ ;  /* 0x0ffffffe00047810 */ /* 0x001fcc0007ffe0ff */
[----:B------:R0:W1:Y:S02]  /*01d0*/  F2I.FTZ.U32.TRUNC.NTZ R5, R4 ;  /* 0x0000000400057305 */ /* 0x000064000021f000 */
[----:B0-----:R-:W-:Y:S02]  /*01e0*/  IMAD.MOV.U32 R4, RZ, RZ, RZ ;  /* 0x000000ffff047224 */ /* 0x001fe400078e00ff */
[----:B-1----:R-:W-:-:S04]  /*01f0*/  IMAD.MOV R7, RZ, RZ, -R5 ;  /* 0x000000ffff077224 */ /* 0x002fc800078e0a05 */
[----:B------:R-:W-:-:S04]  /*0200*/  IMAD R7, R7, UR4, RZ ;  /* 0x0000000407077c24 */ /* 0x000fc8000f8e02ff */
[----:B------:R-:W-:-:S06]  /*0210*/  IMAD.HI.U32 R5, R5, R7, R4 ;  /* 0x0000000705057227 */ /* 0x000fcc00078e0004 */
[----:B------:R-:W-:-:S04]  /*0220*/  IMAD.HI.U32 R5, R5, R2, RZ ;  /* 0x0000000205057227 */ /* 0x000fc800078e00ff */
[----:B------:R-:W-:-:S04]  /*0230*/  IMAD.MOV R5, RZ, RZ, -R5 ;  /* 0x000000ffff057224 */ /* 0x000fc800078e0a05 */
[----:B------:R-:W-:Y:S02]  /*0240*/  IMAD R6, R5, UR4, R2 ;  /* 0x0000000405067c24 */ /* 0x000fe4000f8e0202 */
[----:B------:R-:W-:-:S03]  /*0250*/  IMAD.MOV.U32 R5, RZ, RZ, RZ ;  /* 0x000000ffff057224 */ /* 0x000fc600078e00ff */
[----:B------:R-:W-:-:S13]  /*0260*/  ISETP.GE.U32.AND P0, PT, R6, UR4, PT ;  /* 0x0000000406007c0c */ /* 0x000fda000bf06070 */
[----:B------:R-:W-:-:S04]  /*0270*/  @P0 IADD3 R6, R6, -UR4, RZ ;  /* 0x8000000406060c10 */ /* 0x000fc8000fffe0ff */
[----:B------:R-:W-:-:S13]  /*0280*/  ISETP.GE.U32.AND P0, PT, R6, UR4, PT ;  /* 0x0000000406007c0c */ /* 0x000fda000bf06070 */
[----:B------:R-:W-:Y:S01]  /*0290*/  @P0 VIADD R6, R6, -UR4 ;  /* 0x8000000406060c36 */ /* 0x000fe20008000000 */
[----:B------:R-:W-:-:S05]  /*02a0*/  @!P1 LOP3.LUT R6, RZ, UR4, RZ, 0x33, !PT ;  /* 0x00000004ff069c12 */ /* 0x000fca000f8e33ff */
[----:B------:R-:W-:-:S07]  /*02b0*/  IMAD.MOV.U32 R4, RZ, RZ, R6 ;  /* 0x000000ffff047224 */ /* 0x000fce00078e0006 */
.L_x_2:
[----:B------:R-:W-:Y:S05]  /*02c0*/  BSYNC B0 ;  /* 0x0000000000007941 */ /* 0x000fea0003800000 */
.L_x_0:
[----:B------:R-:W-:Y:S01]  /*02d0*/  ULDC UR4, c[0x0][0x244] ;  /* 0x0000910000047ab9 */ /* 0x000fe20000000800 */
[----:B------:R-:W-:Y:S01]  /*02e0*/  ULDC.64 UR6, c[0x0][0x208] ;  /* 0x0000820000067ab9 */ /* 0x000fe20000000a00 */
[----:B------:R-:W-:Y:S01]  /*02f0*/  LOP3.LUT R0, R5, UR4, RZ, 0xfc, !PT ;  /* 0x0000000405007c12 */ /* 0x000fe2000f8efcff */
[----:B------:R-:W-:Y:S03]  /*0300*/  BSSY B0, `(.L_x_3) ;  /* 0x000001d000007945 */ /* 0x000fe60003800000 */
[----:B------:R-:W-:-:S13]  /*0310*/  ISETP.NE.U32.AND P0, PT, R0, RZ, PT ;  /* 0x000000ff0000720c */ /* 0x000fda0003f05070 */
[----:B------:R-:W-:Y:S05]  /*0320*/  @!P0 BRA `(.L_x_4) ;  /* 0x0000000000148947 */ /* 0x000fea0003800000 */
[----:B------:R-:W-:-:S07]  /*0330*/  MOV R0, 0x350 ;  /* 0x0000035000007802 */ /* 0x000fce0000000f00 */
[----:B------:R-:W-:Y:S05]  /*0340*/  CALL.REL.NOINC `($__internal_0_$__cuda_sm20_div_s64) ;  /* 0x0000000000d87944 */ /* 0x000fea0003c00000 */
[----:B------:R-:W-:Y:S01]  /*0350*/  MOV R4, R6 ;  /* 0x0000000600047202 */ /* 0x000fe20000000f00 */
[----:B------:R-:W-:Y:S01]  /*0360*/  IMAD.MOV.U32 R5, RZ, RZ, R7 ;  /* 0x000000ffff057224 */ /* 0x000fe200078e0007 */
[----:B------:R-:W-:Y:S06]  /*0370*/  BRA `(.L_x_5) ;  /* 0x0000000000547947 */ /* 0x000fec0003800000 */
.L_x_4:
[----:B------:R-:W-:Y:S02]  /*0380*/  ULDC UR4, c[0x0][0x240] ;  /* 0x0000900000047ab9 */ /* 0x000fe40000000800 */
[----:B------:R-:W0:Y:S01]  /*0390*/  I2F.U32.RP R0, UR4 ;  /* 0x0000000400007d06 */ /* 0x000e220008209000 */
[----:B------:R-:W-:-:S07]  /*03a0*/  ISETP.NE.U32.AND P2, PT, RZ, UR4, PT ;  /* 0x00000004ff007c0c */ /* 0x000fce000bf45070 */
[----:B0-----:R-:W0:Y:S02]  /*03b0*/  MUFU.RCP R0, R0 ;  /* 0x0000000000007308 */ /* 0x001e240000001000 */
[----:B0-----:R-:W-:-:S06]  /*03c0*/  VIADD R6, R0, 0xffffffe ;  /* 0x0ffffffe00067836 */ /* 0x001fcc0000000000 */
[----:B------:R0:W1:Y:S02]  /*03d0*/  F2I.FTZ.U32.TRUNC.NTZ R7, R6 ;  /* 0x0000000600077305 */ /* 0x000064000021f000 */
[----:B0-----:R-:W-:Y:S01]  /*03e0*/  HFMA2.MMA R6, -RZ, RZ, 0, 0 ;  /* 0x00000000ff067435 */ /* 0x001fe200000001ff */
[----:B-1----:R-:W-:-:S04]  /*03f0*/  IMAD.MOV R5, RZ, RZ, -R7 ;  /* 0x000000ffff057224 */ /* 0x002fc800078e0a07 */
[----:B------:R-:W-:-:S05]  /*0400*/  IMAD R5, R5, UR4, RZ ;  /* 0x0000000405057c24 */ /* 0x000fca000f8e02ff */
[----:B------:R-:W-:-:S06]  /*0410*/  IMAD.HI.U32 R7, R7, R5, R6 ;  /* 0x0000000507077227 */ /* 0x000fcc00078e0006 */
[----:B------:R-:W-:-:S04]  /*0420*/  IMAD.HI.U32 R7, R7, R4, RZ ;  /* 0x0000000407077227 */ /* 0x000fc800078e00ff */
[----:B------:R-:W-:-:S04]  /*0430*/  IMAD.MOV R5, RZ, RZ, -R7 ;  /* 0x000000ffff057224 */ /* 0x000fc800078e0a07 */
[----:B------:R-:W-:Y:S02]  /*0440*/  IMAD R4, R5, UR4, R4 ;  /* 0x0000000405047c24 */ /* 0x000fe4000f8e0204 */
[----:B------:R-:W-:-:S03]  /*0450*/  IMAD.MOV.U32 R5, RZ, RZ, RZ ;  /* 0x000000ffff057224 */ /* 0x000fc600078e00ff */
[----:B------:R-:W-:-:S13]  /*0460*/  ISETP.GE.U32.AND P0, PT, R4, UR4, PT ;  /* 0x0000000404007c0c */ /* 0x000fda000bf06070 */
[----:B------:R-:W-:Y:S02]  /*0470*/  @P0 VIADD R4, R4, -UR4 ;  /* 0x8000000404040c36 */ /* 0x000fe40008000000 */
[----:B------:R-:W-:-:S03]  /*0480*/  @P0 VIADD R7, R7, 0x1 ;  /* 0x0000000107070836 */ /* 0x000fc60000000000 */
[----:B------:R-:W-:-:S13]  /*0490*/  ISETP.GE.U32.AND P1, PT, R4, UR4, PT ;  /* 0x0000000404007c0c */ /* 0x000fda000bf26070 */
[----:B------:R-:W-:Y:S02]  /*04a0*/  @P1 IADD3 R7, R7, 0x1, RZ ;  /* 0x0000000107071810 */ /* 0x000fe40007ffe0ff */
[----:B------:R-:W-:-:S05]  /*04b0*/  @!P2 LOP3.LUT R7, RZ, UR4, RZ, 0x33, !PT ;  /* 0x00000004ff07ac12 */ /* 0x000fca000f8e33ff */
[----:B------:R-:W-:-:S07]  /*04c0*/  IMAD.MOV.U32 R4, RZ, RZ, R7 ;  /* 0x000000ffff047224 */ /* 0x000fce00078e0007 */
.L_x_5:
[----:B------:R-:W-:Y:S05]  /*04d0*/  BSYNC B0 ;  /* 0x0000000000007941 */ /* 0x000fea0003800000 */
.L_x_3:
[----:B------:R-:W0:Y:S01]  /*04e0*/  LDC.64 R12, c[0x0][0x240] ;  /* 0x00009000ff0c7b82 */ /* 0x000e220000000a00 */
[----:B------:R-:W-:Y:S01]  /*04f0*/  ULDC.64 UR4, c[0x0][0x238] ;  /* 0x00008e0000047ab9 */ /* 0x000fe20000000a00 */
[----:B------:R-:W-:Y:S02]  /*0500*/  ULDC.64 UR8, c[0x0][0x230] ;  /* 0x00008c0000087ab9 */ /* 0x000fe40000000a00 */
[----:B------:R-:W-:-:S04]  /*0510*/  UIADD3 UR4, UP0, UR4, -UR8, URZ ;  /* 0x8000000804047290 */ /* 0x000fc8000ff1e03f */
[----:B------:R-:W-:Y:S02]  /*0520*/  UIADD3.X UR5, UR5, ~UR9, URZ, UP0, !UPT ;  /* 0x8000000905057290 */ /* 0x000fe400087fe43f */
[----:B------:R-:W-:-:S04]  /*0530*/  ISETP.GE.U32.AND P0, PT, R4, UR4, PT ;  /* 0x0000000404007c0c */ /* 0x000fc8000bf06070 */
[----:B------:R-:W-:Y:S02]  /*0540*/  ISETP.GE.AND.EX P0, PT, R5, UR5, PT, P0 ;  /* 0x0000000505007c0c */ /* 0x000fe4000bf06300 */
[----:B0-----:R-:W-:Y:S01]  /*0550*/  IADD3 R8, P1, RZ, -R12, RZ ;  /* 0x8000000cff087210 */ /* 0x001fe20007f3e0ff */
[----:B------:R-:W-:Y:S02]  /*0560*/  IMAD R9, R13, UR8, RZ ;  /* 0x000000080d097c24 */ /* 0x000fe4000f8e02ff */
[----:B------:R-:W-:-:S04]  /*0570*/  IMAD.WIDE.U32 R6, R12, UR8, RZ ;  /* 0x000000080c067c25 */ /* 0x000fc8000f8e00ff */
[----:B------:R-:W-:Y:S02]  /*0580*/  IMAD.X R11, RZ, RZ, ~R13, P1 ;  /* 0x000000ffff0b7224 */ /* 0x000fe400008e0e0d */
[C---:B------:R-:W-:Y:S02]  /*0590*/  IMAD R0, R8.reuse, UR5, RZ ;  /* 0x0000000508007c24 */ /* 0x040fe4000f8e02ff */
[----:B------:R-:W-:-:S04]  /*05a0*/  IMAD.WIDE.U32 R4, R8, UR4, RZ ;  /* 0x0000000408047c25 */ /* 0x000fc8000f8e00ff */
[----:B------:R-:W-:Y:S01]  /*05b0*/  IMAD R11, R11, UR4, R0 ;  /* 0x000000040b0b7c24 */ /* 0x000fe2000f8e0200 */
[----:B------:R-:W-:Y:S01]  /*05c0*/  ULDC.64 UR4, c[0x0][0x210] ;  /* 0x0000840000047ab9 */ /* 0x000fe20000000a00 */
[----:B------:R-:W-:Y:S01]  /*05d0*/  IMAD R13, R12, UR9, R9 ;  /* 0x000000090c0d7c24 */ /* 0x000fe2000f8e0209 */
[----:B------:R-:W-:Y:S02]  /*05e0*/  SEL R9, R6, R4, !P0 ;  /* 0x0000000406097207 */ /* 0x000fe40004000000 */
[----:B------:R-:W-:Y:S01]  /*05f0*/  IADD3 R5, R5, R11, RZ ;  /* 0x0000000b05057210 */ /* 0x000fe20007ffe0ff */
[----:B------:R-:W-:Y:S01]  /*0600*/  @!P0 IMAD.IADD R5, R7, 0x1, R13 ;  /* 0x0000000107058824 */ /* 0x000fe200078e020d */
[----:B------:R-:W-:-:S04]  /*0610*/  IADD3 R0, P1, R2, R9, RZ ;  /* 0x0000000902007210 */ /* 0x000fc80007f3e0ff */
[----:B------:R-:W-:Y:S01]  /*0620*/  LEA R4, P0, R0, UR4, 0x2 ;  /* 0x0000000400047c11 */ /* 0x000fe2000f8010ff */
[----:B------:R-:W-:-:S05]  /*0630*/  IMAD.X R5, R3, 0x1, R5, P1 ;  /* 0x0000000103057824 */ /* 0x000fca00008e0605 */
[----:B------:R-:W-:Y:S01]  /*0640*/  LEA.HI.X R5, R0, UR5, R5, 0x2, P0 ;  /* 0x0000000500057c11 */ /* 0x000fe200080f1405 */
[----:B------:R-:W-:-:S05]  /*0650*/  ULDC.64 UR4, c[0x0][0x218] ;  /* 0x0000860000047ab9 */ /* 0x000fca0000000a00 */
[----:B------:R-:W2:Y:S01]  /*0660*/  LDG.E R5, desc[UR6][R4.64] ;  /* 0x0000000604057981 */ /* 0x000ea2000c1e1900 */
[----:B------:R-:W-:-:S04]  /*0670*/  LEA R6, P0, R2, UR4, 0x2 ;  /* 0x0000000402067c11 */ /* 0x000fc8000f8010ff */
[----:B------:R-:W-:-:S05]  /*0680*/  LEA.HI.X R7, R2, UR5, R3, 0x2, P0 ;  /* 0x0000000502077c11 */ /* 0x000fca00080f1403 */
[----:B--2---:R-:W-:Y:S01]  /*0690*/  STG.E desc[UR6][R6.64], R5 ;  /* 0x0000000506007986 */ /* 0x004fe2000c101906 */
[----:B------:R-:W-:Y:S05]  /*06a0*/  EXIT ;  /* 0x000000000000794d */ /* 0x000fea0003800000 */
        .weak           $__internal_0_$__cuda_sm20_div_s64
        .type           $__internal_0_$__cuda_sm20_div_s64,@function
        .size           $__internal_0_$__cuda_sm20_div_s64,($__internal_1_$__cuda_sm20_rem_s64 - $__internal_0_$__cuda_sm20_div_s64)
$__internal_0_$__cuda_sm20_div_s64:
[----:B------:R-:W-:Y:S01]  /*06b0*/  ULDC.64 UR8, c[0x0][0x240] ;  /* 0x0000900000087ab9 */ /* 0x000fe20000000a00 */
[----:B------:R-:W-:Y:S01]  /*06c0*/  ISETP.GE.AND P3, PT, R5, RZ, PT ;  /* 0x000000ff0500720c */ /* 0x000fe20003f66270 */
[----:B------:R-:W-:Y:S02]  /*06d0*/  UIADD3 UR4, UP1, URZ, -UR8, URZ ;  /* 0x800000083f047290 */ /* 0x000fe4000ff3e03f */
[----:B------:R-:W-:Y:S02]  /*06e0*/  UISETP.GE.AND UP0, UPT, UR9, URZ, UPT ;  /* 0x0000003f0900728c */ /* 0x000fe4000bf06270 */
[----:B------:R-:W-:Y:S02]  /*06f0*/  UIADD3.X UR5, URZ, ~UR9, URZ, UP1, !UPT ;  /* 0x800000093f057290 */ /* 0x000fe40008ffe43f */
[----:B------:R-:W-:Y:S02]  /*0700*/  USEL UR4, UR4, UR8, !UP0 ;  /* 0x0000000804047287 */ /* 0x000fe4000c000000 */
[----:B------:R-:W-:-:S09]  /*0710*/  USEL UR5, UR5, UR9, !UP0 ;  /* 0x0000000905057287 */ /* 0x000fd2000c000000 */
[----:B------:R-:W0:Y:S08]  /*0720*/  I2F.U64.RP R10, UR4 ;  /* 0x00000004000a7d12 */ /* 0x000e300008309000 */
[----:B0-----:R-:W0:Y:S02]  /*0730*/  MUFU.RCP R10, R10 ;  /* 0x0000000a000a7308 */ /* 0x001e240000001000 */
[----:B0-----:R-:W-:-:S06]  /*0740*/  VIADD R6, R10, 0x1ffffffe ;  /* 0x1ffffffe0a067836 */ /* 0x001fcc0000000000 */
[----:B------:R-:W0:Y:S02]  /*0750*/  F2I.U64.TRUNC R6, R6 ;  /* 0x0000000600067311 */ /* 0x000e24000020d800 */
[----:B0-----:R-:W-:-:S04]  /*0760*/  IMAD.WIDE.U32 R8, R6, UR4, RZ ;  /* 0x0000000406087c25 */ /* 0x001fc8000f8e00ff */
[----:B------:R-:W-:Y:S01]  /*0770*/  IMAD R9, R6, UR5, R9 ;  /* 0x0000000506097c24 */ /* 0x000fe2000f8e0209 */
[----:B------:R-:W-:-:S03]  /*0780*/  IADD3 R11, P0, RZ, -R8, RZ ;  /* 0x80000008ff0b7210 */ /* 0x000fc60007f1e0ff */
[----:B------:R-:W-:Y:S02]  /*0790*/  IMAD R9, R7, UR4, R9 ;  /* 0x0000000407097c24 */ /* 0x000fe4000f8e0209 */
[----:B------:R-:W-:-:S03]  /*07a0*/  IMAD.HI.U32 R8, R6, R11, RZ ;  /* 0x0000000b06087227 */ /* 0x000fc600078e00ff */
[----:B------:R-:W-:Y:S01]  /*07b0*/  IADD3.X R13, RZ, ~R9, RZ, P0, !PT ;  /* 0x80000009ff0d7210 */ /* 0x000fe200007fe4ff */
[----:B------:R-:W-:-:S04]  /*07c0*/  IMAD.MOV.U32 R9, RZ, RZ, R6 ;  /* 0x000000ffff097224 */ /* 0x000fc800078e0006 */
[----:B------:R-:W-:-:S04]  /*07d0*/  IMAD.WIDE.U32 R8, P0, R6, R13, R8 ;  /* 0x0000000d06087225 */ /* 0x000fc80007800008 */
[C---:B------:R-:W-:Y:S02]  /*07e0*/  IMAD R15, R7.reuse, R13, RZ ;  /* 0x0000000d070f7224 */ /* 0x040fe400078e02ff */
[----:B------:R-:W-:-:S04]  /*07f0*/  IMAD.HI.U32 R8, P1, R7, R11, R8 ;  /* 0x0000000b07087227 */ /* 0x000fc80007820008 */
[----:B------:R-:W-:Y:S01]  /*0800*/  IMAD.HI.U32 R13, R7, R13, RZ ;  /* 0x0000000d070d7227 */ /* 0x000fe200078e00ff */
[----:B------:R-:W-:-:S03]  /*0810*/  IADD3 R9, P2, R15, R8, RZ ;  /* 0x000000080f097210 */ /* 0x000fc60007f5e0ff */
[----:B------:R-:W-:Y:S02]  /*0820*/  IMAD.X R8, R13, 0x1, R7, P0 ;  /* 0x000000010d087824 */ /* 0x000fe400000e0607 */
[----:B------:R-:W-:-:S03]  /*0830*/  IMAD.WIDE.U32 R6, R9, UR4, RZ ;  /* 0x0000000409067c25 */ /* 0x000fc6000f8e00ff */
[----:B------:R-:W-:Y:S01]  /*0840*/  IADD3.X R11, RZ, RZ, R8, P2, P1 ;  /* 0x000000ffff0b7210 */ /* 0x000fe200017e2408 */
[----:B------:R-:W-:Y:S01]  /*0850*/  IMAD R8, R9, UR5, R7 ;  /* 0x0000000509087c24 */ /* 0x000fe2000f8e0207 */
[----:B------:R-:W-:Y:S02]  /*0860*/  IADD3 R13, P0, RZ, -R6, RZ ;  /* 0x80000006ff0d7210 */ /* 0x000fe40007f1e0ff */
[----:B------:R-:W-:Y:S01]  /*0870*/  IADD3 R7, P4, RZ, -R4, RZ ;  /* 0x80000004ff077210 */ /* 0x000fe20007f9e0ff */
[----:B------:R-:W-:Y:S02]  /*0880*/  IMAD R6, R11, UR4, R8 ;  /* 0x000000040b067c24 */ /* 0x000fe4000f8e0208 */
[----:B------:R-:W-:-:S04]  /*0890*/  IMAD.HI.U32 R8, R9, R13, RZ ;  /* 0x0000000d09087227 */ /* 0x000fc800078e00ff */
[----:B------:R-:W-:-:S04]  /*08a0*/  IMAD.X R6, RZ, RZ, ~R6, P0 ;  /* 0x000000ffff067224 */ /* 0x000fc800000e0e06 */
[----:B------:R-:W-:-:S04]  /*08b0*/  IMAD.WIDE.U32 R8, P0, R9, R6, R8 ;  /* 0x0000000609087225 */ /* 0x000fc80007800008 */
[C---:B------:R-:W-:Y:S02]  /*08c0*/  IMAD R10, R11.reuse, R6, RZ ;  /* 0x000000060b0a7224 */ /* 0x040fe400078e02ff */
[----:B------:R-:W-:Y:S01]  /*08d0*/  IMAD.HI.U32 R9, P1, R11, R13, R8 ;  /* 0x0000000d0b097227 */ /* 0x000fe20007820008 */
[----:B------:R-:W-:-:S03]  /*08e0*/  SEL R8, R7, R4, !P3 ;  /* 0x0000000407087207 */ /* 0x000fc60005800000 */
[----:B------:R-:W-:Y:S01]  /*08f0*/  IMAD.HI.U32 R6, R11, R6, RZ ;  /* 0x000000060b067227 */ /* 0x000fe200078e00ff */
[----:B------:R-:W-:Y:S02]  /*0900*/  IADD3 R9, P2, R10, R9, RZ ;  /* 0x000000090a097210 */ /* 0x000fe40007f5e0ff */
[-C--:B------:R-:W-:Y:S01]  /*0910*/  IADD3.X R10, RZ, ~R5.reuse, RZ, P4, !PT ;  /* 0x80000005ff0a7210 */ /* 0x080fe200027fe4ff */
[----:B------:R-:W-:Y:S02]  /*0920*/  IMAD.X R11, R6, 0x1, R11, P0 ;  /* 0x00000001060b7824 */ /* 0x000fe400000e060b */
[----:B------:R-:W-:Y:S01]  /*0930*/  IMAD.HI.U32 R6, R9, R8, RZ ;  /* 0x0000000809067227 */ /* 0x000fe200078e00ff */
[----:B------:R-:W-:Y:S02]  /*0940*/  SEL R10, R10, R5, !P3 ;  /* 0x000000050a0a7207 */ /* 0x000fe40005800000 */
[----:B------:R-:W-:Y:S01]  /*0950*/  IADD3.X R11, RZ, RZ, R11, P2, P1 ;  /* 0x000000ffff0b7210 */ /* 0x000fe200017e240b */
[----:B------:R-:W-:Y:S01]  /*0960*/  IMAD.MOV.U32 R7, RZ, RZ, RZ ;  /* 0x000000ffff077224 */ /* 0x000fe200078e00ff */
[----:B------:R-:W-:Y:S01]  /*0970*/  LOP3.LUT R5, R5, UR9, RZ, 0x3c, !PT ;  /* 0x0000000905057c12 */ /* 0x000fe2000f8e3cff */
[----:B------:R-:W-:-:S04]  /*0980*/  IMAD.WIDE.U32 R6, R9, R10, R6 ;  /* 0x0000000a09067225 */ /* 0x000fc800078e0006 */
[C---:B------:R-:W-:Y:S02]  /*0990*/  IMAD R9, R11.reuse, R10, RZ ;  /* 0x0000000a0b097224 */ /* 0x040fe400078e02ff */
[----:B------:R-:W-:-:S04]  /*09a0*/  IMAD.HI.U32 R6, P0, R11, R8, R6 ;  /* 0x000000080b067227 */ /* 0x000fc80007800006 */
[----:B------:R-:W-:Y:S01]  /*09b0*/  IMAD.HI.U32 R4, R11, R10, RZ ;  /* 0x0000000a0b047227 */ /* 0x000fe200078e00ff */
[----:B------:R-:W-:-:S03]  /*09c0*/  IADD3 R9, P1, R9, R6, RZ ;  /* 0x0000000609097210 */ /* 0x000fc60007f3e0ff */
[----:B------:R-:W-:Y:S02]  /*09d0*/  IMAD.X R4, RZ, RZ, R4, P0 ;  /* 0x000000ffff047224 */ /* 0x000fe400000e0604 */
[----:B------:R-:W-:-:S03]  /*09e0*/  IMAD.WIDE.U32 R6, R9, UR4, RZ ;  /* 0x0000000409067c25 */ /* 0x000fc6000f8e00ff */
[----:B------:R-:W-:Y:S01]  /*09f0*/  IADD3.X R4, RZ, R4, RZ, P1, !PT ;  /* 0x00000004ff047210 */ /* 0x000fe20000ffe4ff */
[C---:B------:R-:W-:Y:S01]  /*0a00*/  IMAD R7, R9.reuse, UR5, R7 ;  /* 0x0000000509077c24 */ /* 0x040fe2000f8e0207 */
[----:B------:R-:W-:Y:S02]  /*0a10*/  IADD3 R11, P1, -R6, R8, RZ ;  /* 0x00000008060b7210 */ /* 0x000fe40007f3e1ff */
[----:B------:R-:W-:Y:S01]  /*0a20*/  IADD3 R6, P2, R9, 0x1, RZ ;  /* 0x0000000109067810 */ /* 0x000fe20007f5e0ff */
[----:B------:R-:W-:Y:S01]  /*0a30*/  IMAD R7, R4, UR4, R7 ;  /* 0x0000000404077c24 */ /* 0x000fe2000f8e0207 */
[----:B------:R-:W-:-:S03]  /*0a40*/  ISETP.GE.U32.AND P0, PT, R11, UR4, PT ;  /* 0x000000040b007c0c */ /* 0x000fc6000bf06070 */
[----:B------:R-:W-:Y:S01]  /*0a50*/  IMAD.X R13, R10, 0x1, ~R7, P1 ;  /* 0x000000010a0d7824 */ /* 0x000fe200008e0e07 */
[----:B------:R-:W-:Y:S01]  /*0a60*/  IADD3 R8, P1, R11, -UR4, RZ ;  /* 0x800000040b087c10 */ /* 0x000fe2000ff3e0ff */
[----:B------:R-:W-:-:S03]  /*0a70*/  IMAD.X R7, RZ, RZ, R4, P2 ;  /* 0x000000ffff077224 */ /* 0x000fc600010e0604 */
[C---:B------:R-:W-:Y:S02]  /*0a80*/  ISETP.GE.U32.AND.EX P0, PT, R13.reuse, UR5, PT, P0 ;  /* 0x000000050d007c0c */ /* 0x040fe4000bf06100 */
[----:B------:R-:W-:Y:S02]  /*0a90*/  IADD3.X R10, R13, ~UR5, RZ, P1, !PT ;  /* 0x800000050d0a7c10 */ /* 0x000fe40008ffe4ff */
[----:B------:R-:W-:Y:S02]  /*0aa0*/  SEL R8, R8, R11, P0 ;  /* 0x0000000b08087207 */ /* 0x000fe40000000000 */
[----:B------:R-:W-:Y:S02]  /*0ab0*/  SEL R9, R6, R9, P0 ;  /* 0x0000000906097207 */ /* 0x000fe40000000000 */
[----:B------:R-:W-:Y:S02]  /*0ac0*/  SEL R10, R10, R13, P0 ;  /* 0x0000000d0a0a7207 */ /* 0x000fe40000000000 */
[----:B------:R-:W-:-:S02]  /*0ad0*/  ISETP.GE.U32.AND P1, PT, R8, UR4, PT ;  /* 0x0000000408007c0c */ /* 0x000fc4000bf26070 */
[----:B------:R-:W-:Y:S02]  /*0ae0*/  SEL R4, R7, R4, P0 ;  /* 0x0000000407047207 */ /* 0x000fe40000000000 */
[----:B------:R-:W-:Y:S02]  /*0af0*/  IADD3 R6, P2, R9, 0x1, RZ ;  /* 0x0000000109067810 */ /* 0x000fe40007f5e0ff */
[----:B------:R-:W-:Y:S02]  /*0b00*/  ISETP.GE.U32.AND.EX P0, PT, R10, UR5, PT, P1 ;  /* 0x000000050a007c0c */ /* 0x000fe4000bf06110 */
[----:B------:R-:W-:Y:S01]  /*0b10*/  ISETP.GE.AND P1, PT, R5, RZ, PT ;  /* 0x000000ff0500720c */ /* 0x000fe20003f26270 */
[----:B------:R-:W-:Y:S01]  /*0b20*/  IMAD.X R7, RZ, RZ, R4, P2 ;  /* 0x000000ffff077224 */ /* 0x000fe200010e0604 */
[----:B------:R-:W-:Y:S01]  /*0b30*/  SEL R6, R6, R9, P0 ;  /* 0x0000000906067207 */ /* 0x000fe20000000000 */
[----:B------:R-:W-:-:S03]  /*0b40*/  IMAD.MOV.U32 R5, RZ, RZ, 0x0 ;  /* 0x00000000ff057424 */ /* 0x000fc600078e00ff */
[----:B------:R-:W-:Y:S02]  /*0b50*/  SEL R7, R7, R4, P0 ;  /* 0x0000000407077207 */ /* 0x000fe40000000000 */
[-C--:B------:R-:W-:Y:S02]  /*0b60*/  IADD3 R9, P2, RZ, -R6.reuse, RZ ;  /* 0x80000006ff097210 */ /* 0x080fe40007f5e0ff */
[----:B------:R-:W-:Y:S02]  /*0b70*/  ISETP.NE.U32.AND P0, PT, RZ, UR8, PT ;  /* 0x00000008ff007c0c */ /* 0x000fe4000bf05070 */
[-C--:B------:R-:W-:Y:S02]  /*0b80*/  IADD3.X R4, RZ, ~R7.reuse, RZ, P2, !PT ;  /* 0x80000007ff047210 */ /* 0x080fe400017fe4ff */
[----:B------:R-:W-:Y:S02]  /*0b90*/  ISETP.NE.AND.EX P0, PT, RZ, UR9, PT, P0 ;  /* 0x00000009ff007c0c */ /* 0x000fe4000bf05300 */
[----:B------:R-:W-:Y:S01]  /*0ba0*/  SEL R7, R4, R7, !P1 ;  /* 0x0000000704077207 */ /* 0x000fe20004800000 */
[----:B------:R-:W-:Y:S01]  /*0bb0*/  IMAD.MOV.U32 R4, RZ, RZ, R0 ;  /* 0x000000ffff047224 */ /* 0x000fe200078e0000 */
[----:B------:R-:W-:-:S02]  /*0bc0*/  SEL R6, R9, R6, !P1 ;  /* 0x0000000609067207 */ /* 0x000fc40004800000 */
[----:B------:R-:W-:Y:S02]  /*0bd0*/  SEL R7, R7, 0xffffffff, P0 ;  /* 0xffffffff07077807 */ /* 0x000fe40000000000 */
[----:B------:R-:W-:Y:S01]  /*0be0*/  SEL R6, R6, 0xffffffff, P0 ;  /* 0xffffffff06067807 */ /* 0x000fe20000000000 */
[----:B------:R-:W-:Y:S06]  /*0bf0*/  RET.REL.NODEC R4 `(_ZN2at6native16roll_cuda_kernelIN3c107complexINS2_4HalfEEEEEvPKT_PS6_llllll) ;  /* 0xfffffff404007950 */ /* 0x000fec0003c3ffff */
        .weak           $__internal_1_$__cuda_sm20_rem_s64
        .type           $__internal_1_$__cuda_sm20_rem_s64,@function
        .size           $__internal_1_$__cuda_sm20_rem_s64,(.L_x_92 - $__internal_1_$__cuda_sm20_rem_s64)
$__internal_1_$__cuda_sm20_rem_s64:
[----:B------:R-:W-:Y:S02]  /*0c00*/  UIADD3 UR6, UP1, URZ, -UR4, URZ ;  /* 0x800000043f067290 */ /* 0x000fe4000ff3e03f */
[----:B------:R-:W-:Y:S02]  /*0c10*/  UISETP.GE.AND UP0, UPT, UR8, URZ, UPT ;  /* 0x0000003f0800728c */ /* 0x000fe4000bf06270 */
[----:B------:R-:W-:Y:S02]  /*0c20*/  UIADD3.X UR7, URZ, ~UR8, URZ, UP1, !UPT ;  /* 0x800000083f077290 */ /* 0x000fe40008ffe43f */
[----:B------:R-:W-:Y:S02]  /*0c30*/  USEL UR6, UR6, UR4, !UP0 ;  /* 0x0000000406067287 */ /* 0x000fe4000c000000 */
[----:B------:R-:W-:-:S09]  /*0c40*/  USEL UR7, UR7, UR8, !UP0 ;  /* 0x0000000807077287 */ /* 0x000fd2000c000000 */
[----:B------:R-:W0:Y:S08]  /*0c50*/  I2F.U64.RP R8, UR6 ;  /* 0x0000000600087d12 */ /* 0x000e300008309000 */
[----:B0-----:R-:W0:Y:S02]  /*0c60*/  MUFU.RCP R8, R8 ;  /* 0x0000000800087308 */ /* 0x001e240000001000 */
[----:B0-----:R-:W-:-:S06]  /*0c70*/  IADD3 R4, R8, 0x1ffffffe, RZ ;  /* 0x1ffffffe08047810 */ /* 0x001fcc0007ffe0ff */
[----:B------:R-:W0:Y:S02]  /*0c80*/  F2I.U64.TRUNC R4, R4 ;  /* 0x0000000400047311 */ /* 0x000e24000020d800 */
[----:B0-----:R-:W-:-:S04]  /*0c90*/  IMAD.WIDE.U32 R6, R4, UR6, RZ ;  /* 0x0000000604067c25 */ /* 0x001fc8000f8e00ff */
[----:B------:R-:W-:Y:S01]  /*0ca0*/  IMAD R7, R4, UR7, R7 ;  /* 0x0000000704077c24 */ /* 0x000fe2000f8e0207 */
[----:B------:R-:W-:-:S03]  /*0cb0*/  IADD3 R9, P0, RZ, -R6, RZ ;  /* 0x80000006ff097210 */ /* 0x000fc60007f1e0ff */
[----:B------:R-:W-:Y:S02]  /*0cc0*/  IMAD R7, R5, UR6, R7 ;  /* 0x0000000605077c24 */ /* 0x000fe4000f8e0207 */
[----:B------:R-:W-:-:S04]  /*0cd0*/  IMAD.HI.U32 R6, R4, R9, RZ ;  /* 0x0000000904067227 */ /* 0x000fc800078e00ff */
[----:B------:R-:W-:Y:S02]  /*0ce0*/  IMAD.X R11, RZ, RZ, ~R7, P0 ;  /* 0x000000ffff0b7224 */ /* 0x000fe400000e0e07 */
[----:B------:R-:W-:Y:S02]  /*0cf0*/  IMAD.MOV.U32 R7, RZ, RZ, R4 ;  /* 0x000000ffff077224 */ /* 0x000fe400078e0004 */
[-C--:B------:R-:W-:Y:S02]  /*0d00*/  IMAD R13, R5, R11.reuse, RZ ;  /* 0x0000000b050d7224 */ /* 0x080fe400078e02ff */
[----:B------:R-:W-:-:S04]  /*0d10*/  IMAD.WIDE.U32 R6, P0, R4, R11, R6 ;  /* 0x0000000b04067225 */ /* 0x000fc80007800006 */
[----:B------:R-:W-:-:S04]  /*0d20*/  IMAD.HI.U32 R11, R5, R11, RZ ;  /* 0x0000000b050b7227 */ /* 0x000fc800078e00ff */
[----:B------:R-:W-:-:S05]  /*0d30*/  IMAD.HI.U32 R6, P1, R5, R9, R6 ;  /* 0x0000000905067227 */ /* 0x000fca0007820006 */
[----:B------:R-:W-:Y:S02]  /*0d40*/  IADD3 R7, P2, R13, R6, RZ ;  /* 0x000000060d077210 */ /* 0x000fe40007f5e0ff */
[----:B------:R-:W-:-:S03]  /*0d50*/  IADD3.X R6, R11, R5, RZ, P0, !PT ;  /* 0x000000050b067210 */ /* 0x000fc600007fe4ff */
[----:B------:R-:W-:Y:S01]  /*0d60*/  IMAD.WIDE.U32 R4, R7, UR6, RZ ;  /* 0x0000000607047c25 */ /* 0x000fe2000f8e00ff */
[----:B------:R-:W-:Y:S02]  /*0d70*/  IADD3.X R9, RZ, RZ, R6, P2, P1 ;  /* 0x000000ffff097210 */ /* 0x000fe400017e2406 */
[----:B------:R-:W-:Y:S01]  /*0d80*/  ISETP.GE.AND P1, PT, R3, RZ, PT ;  /* 0x000000ff0300720c */ /* 0x000fe20003f26270 */
[----:B------:R-:W-:Y:S01]  /*0d90*/  IMAD R6, R7, UR7, R5 ;  /* 0x0000000707067c24 */ /* 0x000fe2000f8e0205 */
[----:B------:R-:W-:Y:S02]  /*0da0*/  IADD3 R11, P0, RZ, -R4, RZ ;  /* 0x80000004ff0b7210 */ /* 0x000fe40007f1e0ff */
[-C--:B------:R-:W-:Y:S01]  /*0db0*/  IADD3 R5, P4, RZ, -R2.reuse, RZ ;  /* 0x80000002ff057210 */ /* 0x080fe20007f9e0ff */
[----:B------:R-:W-:Y:S02]  /*0dc0*/  IMAD R4, R9, UR6, R6 ;  /* 0x0000000609047c24 */ /* 0x000fe4000f8e0206 */
[----:B------:R-:W-:Y:S01]  /*0dd0*/  IMAD.HI.U32 R6, R7, R11, RZ ;  /* 0x0000000b07067227 */ /* 0x000fe200078e00ff */
[----:B------:R-:W-:-:S03]  /*0de0*/  SEL R8, R5, R2, !P1 ;  /* 0x0000000205087207 */ /* 0x000fc60004800000 */
[----:B------:R-:W-:Y:S02]  /*0df0*/  IMAD.X R4, RZ, RZ, ~R4, P0 ;  /* 0x000000ffff047224 */ /* 0x000fe400000e0e04 */
[----:B------:R-:W-:Y:S02]  /*0e00*/  IMAD.X R5, RZ, RZ, ~R3, P4 ;  /* 0x000000ffff057224 */ /* 0x000fe400020e0e03 */
[----:B------:R-:W-:-:S03]  /*0e10*/  IMAD.WIDE.U32 R6, P0, R7, R4, R6 ;  /* 0x0000000407067225 */ /* 0x000fc60007800006 */
[----:B------:R-:W-:Y:S01]  /*0e20*/  SEL R10, R5, R3, !P1 ;  /* 0x00000003050a7207 */ /* 0x000fe20004800000 */
[----:B------:R-:W-:Y:S02]  /*0e30*/  IMAD.MOV.U32 R5, RZ, RZ, RZ ;  /* 0x000000ffff057224 */ /* 0x000fe400078e00ff */
[----:B------:R-:W-:-:S04]  /*0e40*/  IMAD.HI.U32 R7, P2, R9, R11, R6 ;  /* 0x0000000b09077227 */ /* 0x000fc80007840006 */
[CC--:B------:R-:W-:Y:S02]  /*0e50*/  IMAD R6, R9.reuse, R4.reuse, RZ ;  /* 0x0000000409067224 */ /* 0x0c0fe400078e02ff */
[----:B------:R-:W-:-:S03]  /*0e60*/  IMAD.HI.U32 R4, R9, R4, RZ ;  /* 0x0000000409047227 */ /* 0x000fc600078e00ff */
[----:B------:R-:W-:Y:S02]  /*0e70*/  IADD3 R7, P3, R6, R7, RZ ;  /* 0x0000000706077210 */ /* 0x000fe40007f7e0ff */
[----:B------:R-:W-:-:S03]  /*0e80*/  IADD3.X R9, R4, R9, RZ, P0, !PT ;  /* 0x0000000904097210 */ /* 0x000fc600007fe4ff */
[----:B------:R-:W-:Y:S01]  /*0e90*/  IMAD.HI.U32 R4, R7, R8, RZ ;  /* 0x0000000807047227 */ /* 0x000fe200078e00ff */
[----:B------:R-:W-:-:S03]  /*0ea0*/  IADD3.X R9, RZ, RZ, R9, P3, P2 ;  /* 0x000000ffff097210 */ /* 0x000fc60001fe4409 */
        /* <DEDUP_REMOVED lines=8> */
[----:B------:R-:W-:Y:S01]  /*0f30*/  IMAD R7, R7, UR7, R5 ;  /* 0x0000000707077c24 */ /* 0x000fe2000f8e0205 */
[----:B------:R-:W-:-:S03]  /*0f40*/  IADD3 R8, P2, -R4, R8, RZ ;  /* 0x0000000804087210 */ /* 0x000fc60007f5e1ff */
[----:B------:R-:W-:Y:S01]  /*0f50*/  IMAD R6, R6, UR6, R7 ;  /* 0x0000000606067c24 */ /* 0x000fe2000f8e0207 */
[----:B------:R-:W-:-:S03]  /*0f60*/  ISETP.GE.U32.AND P0, PT, R8, UR6, PT ;  /* 0x0000000608007c0c */ /* 0x000fc6000bf06070 */
[----:B------:R-:W-:Y:S01]  /*0f70*/  IMAD.X R7, R10, 0x1, ~R6, P2 ;  /* 0x000000010a077824 */ /* 0x000fe200010e0e06 */
[----:B------:R-:W-:-:S04]  /*0f80*/  IADD3 R5, P2, R8, -UR6, RZ ;  /* 0x8000000608057c10 */ /* 0x000fc8000ff5e0ff */
[C---:B------:R-:W-:Y:S02]  /*0f90*/  ISETP.GE.U32.AND.EX P0, PT, R7.reuse, UR7, PT, P0 ;  /* 0x0000000707007c0c */ /* 0x040fe4000bf06100 */
[----:B------:R-:W-:Y:S02]  /*0fa0*/  IADD3.X R4, R7, ~UR7, RZ, P2, !PT ;  /* 0x8000000707047c10 */ /* 0x000fe400097fe4ff */
[----:B------:R-:W-:Y:S02]  /*0fb0*/  SEL R5, R5, R8, P0 ;  /* 0x0000000805057207 */ /* 0x000fe40000000000 */
[----:B------:R-:W-:Y:S02]  /*0fc0*/  SEL R4, R4, R7, P0 ;  /* 0x0000000704047207 */ /* 0x000fe40000000000 */
[C---:B------:R-:W-:Y:S02]  /*0fd0*/  ISETP.GE.U32.AND P0, PT, R5.reuse, UR6, PT ;  /* 0x0000000605007c0c */ /* 0x040fe4000bf06070 */
[----:B------:R-:W-:-:S02]  /*0fe0*/  IADD3 R6, P2, R5, -UR6, RZ ;  /* 0x8000000605067c10 */ /* 0x000fc4000ff5e0ff */
[C---:B------:R-:W-:Y:S02]  /*0ff0*/  ISETP.GE.U32.AND.EX P0, PT, R4.reuse, UR7, PT, P0 ;  /* 0x0000000704007c0c */ /* 0x040fe4000bf06100 */
[----:B------:R-:W-:Y:S02]  /*1000*/  IADD3.X R7, R4, ~UR7, RZ, P2, !PT ;  /* 0x8000000704077c10 */ /* 0x000fe400097fe4ff */
[----:B------:R-:W-:Y:S02]  /*1010*/  SEL R6, R6, R5, P0 ;  /* 0x0000000506067207 */ /* 0x000fe40000000000 */
[----:B------:R-:W-:Y:S02]  /*1020*/  SEL R7, R7, R4, P0 ;  /* 0x0000000407077207 */ /* 0x000fe40000000000 */
[----:B------:R-:W-:Y:S02]  /*1030*/  IADD3 R5, P2, RZ, -R6, RZ ;  /* 0x80000006ff057210 */ /* 0x000fe40007f5e0ff */
[----:B------:R-:W-:-:S02]  /*1040*/  ISETP.NE.U32.AND P0, PT, RZ, UR4, PT ;  /* 0x00000004ff007c0c */ /* 0x000fc4000bf05070 */
[----:B------:R-:W-:Y:S01]  /*1050*/  SEL R6, R5, R6, !P1 ;  /* 0x0000000605067207 */ /* 0x000fe20004800000 */
[----:B------:R-:W-:Y:S01]  /*1060*/  IMAD.X R4, RZ, RZ, ~R7, P2 ;  /* 0x000000ffff047224 */ /* 0x000fe200010e0e07 */
[----:B------:R-:W-:Y:S01]  /*1070*/  ISETP.NE.AND.EX P0, PT, RZ, UR8, PT, P0 ;  /* 0x00000008ff007c0c */ /* 0x000fe2000bf05300 */
[----:B------:R-:W-:-:S03]  /*1080*/  IMAD.MOV.U32 R5, RZ, RZ, 0x0 ;  /* 0x00000000ff057424 */ /* 0x000fc600078e00ff */
[----:B------:R-:W-:Y:S02]  /*1090*/  SEL R7, R4, R7, !P1 ;  /* 0x0000000704077207 */ /* 0x000fe40004800000 */
[----:B------:R-:W-:Y:S02]  /*10a0*/  MOV R4, R0 ;  /* 0x0000000000047202 */ /* 0x000fe40000000f00 */
[----:B------:R-:W-:Y:S02]  /*10b0*/  SEL R6, R6, 0xffffffff, P0 ;  /* 0xffffffff06067807 */ /* 0x000fe40000000000 */
[----:B------:R-:W-:Y:S01]  /*10c0*/  SEL R7, R7, 0xffffffff, P0 ;  /* 0xffffffff07077807 */ /* 0x000fe20000000000 */
[----:B------:R-:W-:Y:S06]  /*10d0*/  RET.REL.NODEC R4 `(_ZN2at6native16roll_cuda_kernelIN3c107complexINS2_4HalfEEEEEvPKT_PS6_llllll) ;  /* 0xffffffec04c87950 */ /* 0x000fec0003c3ffff */
.L_x_6:
[----:B------:R-:W-:-:S00]  /*10e0*/  BRA `(.L_x_6) ;  /* 0xfffffffc00fc7947 */ /* 0x000fc0000383ffff */
[----:B------:R-:W-:-:S00]  /*10f0*/  NOP ;  /* 0x0000000000007918 */ /* 0x000fc00000000000 */
        /* <DEDUP_REMOVED lines=8> */
.L_x_92:


//--------------------- .text._ZN2at6native16roll_cuda_kernelIN3c108BFloat16EEEvPKT_PS4_llllll --------------------------
	.section	.text._ZN2at6native16roll_cuda_kernelIN3c108BFloat16EEEvPKT_PS4_llllll,"ax",@progbits
	.align	128
        .global         _ZN2at6native16roll_cuda_kernelIN3c108BFloat16EEEvPKT_PS4_llllll
        .type           _ZN2at6native16roll_cuda_kernelIN3c108BFloat16EEEvPKT_PS4_llllll,@function
        .size           _ZN2at6native16roll_cuda_kernelIN3c108BFloat16EEEvPKT_PS4_llllll,(.L_x_94 - _ZN2at6native16roll_cuda_kernelIN3c108BFloat16EEEvPKT_PS4_llllll)
        .other          _ZN2at6native16roll_cuda_kernelIN3c108BFloat16EEEvPKT_PS4_llllll,@"STO_CUDA_ENTRY STV_DEFAULT"
_ZN2at6native16roll_cuda_kernelIN3c108BFloat16EEEvPKT_PS4_llllll:
.text._ZN2at6native16roll_cuda_kernelIN3c108BFloat16EEEvPKT_PS4_llllll:
        /* <DEDUP_REMOVED lines=21> */
[----:B------:R-:W-:Y:S05]  /*0150*/  CALL.REL.NOINC `($__internal_3_$__cuda_sm20_rem_s64) ;  /* 0x0000000800a87944 */ /* 0x000fea0003c00000 */
[----:B------:R-:W-:Y:S02]  /*0160*/  IMAD.MOV.U32 R4, RZ, RZ, R6 ;  /* 0x000000ffff047224 */ /* 0x000fe400078e0006 */
[----:B------:R-:W-:Y:S01]  /*0170*/  IMAD.MOV.U32 R5, RZ, RZ, R7 ;  /* 0x000000ffff057224 */ /* 0x000fe200078e0007 */
[----:B------:R-:W-:Y:S06]  /*0180*/  BRA `(.L_x_9) ;  /* 0x00000000004c7947 */ /* 0x000fec0003800000 */
.L_x_8:
        /* <DEDUP_REMOVED lines=19> */
.L_x_9:
[----:B------:R-:W-:Y:S05]  /*02c0*/  BSYNC B0 ;  /* 0x0000000000007941 */ /* 0x000fea0003800000 */
.L_x_7:
[----:B------:R-:W-:Y:S01]  /*02d0*/  ULDC UR4, c[0x0][0x244] ;  /* 0x0000910000047ab9 */ /* 0x000fe20000000800 */
[----:B------:R-:W-:Y:S01]  /*02e0*/  ULDC.64 UR6, c[0x0][0x208] ;  /* 0x0000820000067ab9 */ /* 0x000fe20000000a00 */
[----:B------:R-:W-:Y:S01]  /*02f0*/  LOP3.LUT R0, R5, UR4, RZ, 0xfc, !PT ;  /* 0x0000000405007c12 */ /* 0x000fe2000f8efcff */
[----:B------:R-:W-:Y:S03]  /*0300*/  BSSY B0, `(.L_x_10) ;  /* 0x000001d000007945 */ /* 0x000fe60003800000 */
[----:B------:R-:W-:-:S13]  /*0310*/  ISETP.NE.U32.AND P0, PT, R0, RZ, PT ;  /* 0x000000ff0000720c */ /* 0x000fda0003f05070 */
[----:B------:R-:W-:Y:S05]  /*0320*/  @!P0 BRA `(.L_x_11) ;  /* 0x0000000000148947 */ /* 0x000fea0003800000 */
[----:B------:R-:W-:-:S07]  /*0330*/  MOV R0, 0x350 ;  /* 0x0000035000007802 */ /* 0x000fce0000000f00 */
[----:B------:R-:W-:Y:S05]  /*0340*/  CALL.REL.NOINC `($__internal_2_$__cuda_sm20_div_s64) ;  /* 0x0000000000d87944 */ /* 0x000fea0003c00000 */
[----:B------:R-:W-:Y:S01]  /*0350*/  MOV R4, R6 ;  /* 0x0000000600047202 */ /* 0x000fe20000000f00 */
[----:B------:R-:W-:Y:S01]  /*0360*/  IMAD.MOV.U32 R5, RZ, RZ, R7 ;  /* 0x000000ffff057224 */ /* 0x000fe200078e0007 */
[----:B------:R-:W-:Y:S06]  /*0370*/  BRA `(.L_x_12) ;  /* 0x0000000000547947 */ /* 0x000fec0003800000 */
.L_x_11:
        /* <DEDUP_REMOVED lines=21> */
.L_x_12:
[----:B------:R-:W-:Y:S05]  /*04d0*/  BSYNC B0 ;  /* 0x0000000000007941 */ /* 0x000fea0003800000 */
.L_x_10:
        /* <DEDUP_REMOVED lines=24> */
[----:B------:R-:W2:Y:S01]  /*0660*/  LDG.E.U16 R5, desc[UR6][R4.64] ;  /* 0x0000000604057981 */ /* 0x000ea2000c1e1500 */
[----:B------:R-:W-:-:S04]  /*0670*/  LEA R6, P0, R2, UR4, 0x1 ;  /* 0x0000000402067c11 */ /* 0x000fc8000f8008ff */
[----:B------:R-:W-:-:S05]  /*0680*/  LEA.HI.X R7, R2, UR5, R3, 0x1, P0 ;  /* 0x0000000502077c11 */ /* 0x000fca00080f0c03 */
[----:B--2---:R-:W-:Y:S01]  /*0690*/  STG.E.U16 desc[UR6][R6.64], R5 ;  /* 0x0000000506007986 */ /* 0x004fe2000c101506 */
[----:B------:R-:W-:Y:S05]  /*06a0*/  EXIT ;  /* 0x000000000000794d */ /* 0x000fea0003800000 */
        .weak           $__internal_2_$__cuda_sm20_div_s64
        .type           $__internal_2_$__cuda_sm20_div_s64,@function
        .size           $__internal_2_$__cuda_sm20_div_s64,($__internal_3_$__cuda_sm20_rem_s64 - $__internal_2_$__cuda_sm20_div_s64)
$__internal_2_$__cuda_sm20_div_s64:
        /* <DEDUP_REMOVED lines=84> */
[----:B------:R-:W-:Y:S06]  /*0bf0*/  RET.REL.NODEC R4 `(_ZN2at6native16roll_cuda_kernelIN3c108BFloat16EEEvPKT_PS4_llllll) ;  /* 0xfffffff404007950 */ /* 0x000fec0003c3ffff */
        .weak           $__internal_3_$__cuda_sm20_rem_s64
        .type           $__internal_3_$__cuda_sm20_rem_s64,@function
        .size           $__internal_3_$__cuda_sm20_rem_s64,(.L_x_94 - $__internal_3_$__cuda_sm20_rem_s64)
$__internal_3_$__cuda_sm20_rem_s64:
        /* <DEDUP_REMOVED lines=77> */
[----:B------:R-:W-:Y:S06]  /*10d0*/  RET.REL.NODEC R4 `(_ZN2at6native16roll_cuda_kernelIN3c108BFloat16EEEvPKT_PS4_llllll) ;  /* 0xffffffec04c87950 */ /* 0x000fec0003c3ffff */
.L_x_13:
        /* <DEDUP_REMOVED lines=10> */
.L_x_94:


//--------------------- .text._ZN2at6native16roll_cuda_kernelIbEEvPKT_PS2_llllll --------------------------
	.section	.text._ZN2at6native16roll_cuda_kernelIbEEvPKT_PS2_llllll,"ax",@progbits
	.align	128
        .global         _ZN2at6native16roll_cuda_kernelIbEEvPKT_PS2_llllll
        .type           _ZN2at6native16roll_cuda_kernelIbEEvPKT_PS2_llllll,@function
        .size           _ZN2at6native16roll_cuda_kernelIbEEvPKT_PS2_llllll,(.L_x_96 - _ZN2at6native16roll_cuda_kernelIbEEvPKT_PS2_llllll)
        .other          _ZN2at6native16roll_cuda_kernelIbEEvPKT_PS2_llllll,@"STO_CUDA_ENTRY STV_DEFAULT"
_ZN2at6native16roll_cuda_kernelIbEEvPKT_PS2_llllll:
.text._ZN2at6native16roll_cuda_kernelIbEEvPKT_PS2_llllll:
        /* <DEDUP_REMOVED lines=21> */
[----:B------:R-:W-:Y:S05]  /*0150*/  CALL.REL.NOINC `($__internal_5_$__cuda_sm20_rem_s64) ;  /* 0x0000000800a07944 */ /* 0x000fea0003c00000 */
[----:B------:R-:W-:Y:S02]  /*0160*/  IMAD.MOV.U32 R4, RZ, RZ, R6 ;  /* 0x000000ffff047224 */ /* 0x000fe400078e0006 */
[----:B------:R-:W-:Y:S01]  /*0170*/  IMAD.MOV.U32 R5, RZ, RZ, R7 ;  /* 0x000000ffff057224 */ /* 0x000fe200078e0007 */
[----:B------:R-:W-:Y:S06]  /*0180*/  BRA `(.L_x_16) ;  /* 0x00000000004c7947 */ /* 0x000fec0003800000 */
.L_x_15:
        /* <DEDUP_REMOVED lines=19> */
.L_x_16:
[----:B------:R-:W-:Y:S05]  /*02c0*/  BSYNC B0 ;  /* 0x0000000000007941 */ /* 0x000fea0003800000 */
.L_x_14:
[----:B------:R-:W-:Y:S01]  /*02d0*/  ULDC UR4, c[0x0][0x244] ;  /* 0x0000910000047ab9 */ /* 0x000fe20000000800 */
[----:B------:R-:W-:Y:S01]  /*02e0*/  ULDC.64 UR6, c[0x0][0x208] ;  /* 0x0000820000067ab9 */ /* 0x000fe20000000a00 */
[----:B------:R-:W-:Y:S01]  /*02f0*/  LOP3.LUT R0, R5, UR4, RZ, 0xfc, !PT ;  /* 0x0000000405007c12 */ /* 0x000fe2000f8efcff */
[----:B------:R-:W-:Y:S03]  /*0300*/  BSSY B0, `(.L_x_17) ;  /* 0x000001d000007945 */ /* 0x000fe60003800000 */
[----:B------:R-:W-:-:S13]  /*0310*/  ISETP.NE.U32.AND P0, PT, R0, RZ, PT ;  /* 0x000000ff0000720c */ /* 0x000fda0003f05070 */
[----:B------:R-:W-:Y:S05]  /*0320*/  @!P0 BRA `(.L_x_18) ;  /* 0x0000000000148947 */ /* 0x000fea0003800000 */
[----:B------:R-:W-:-:S07]  /*0330*/  MOV R0, 0x350 ;  /* 0x0000035000007802 */ /* 0x000fce0000000f00 */
[----:B------:R-:W-:Y:S05]  /*0340*/  CALL.REL.NOINC `($__internal_4_$__cuda_sm20_div_s64) ;  /* 0x0000000000d07944 */ /* 0x000fea0003c00000 */
[----:B------:R-:W-:Y:S01]  /*0350*/  MOV R4, R6 ;  /* 0x0000000600047202 */ /* 0x000fe20000000f00 */
[----:B------:R-:W-:Y:S01]  /*0360*/  IMAD.MOV.U32 R5, RZ, RZ, R7 ;  /* 0x000000ffff057224 */ /* 0x000fe200078e0007 */
[----:B------:R-:W-:Y:S06]  /*0370*/  BRA `(.L_x_19) ;  /* 0x0000000000547947 */ /* 0x000fec0003800000 */
.L_x_18:
        /* <DEDUP_REMOVED lines=21> */
.L_x_19:
[----:B------:R-:W-:Y:S05]  /*04d0*/  BSYNC B0 ;  /* 0x0000000000007941 */ /* 0x000fea0003800000 */
.L_x_17:
        /* <DEDUP_REMOVED lines=19> */
[----:B------:R-:W-:-:S04]  /*0610*/  IADD3 R4, P1, P2, R9, UR4, R2 ;  /* 0x0000000409047c10 */ /* 0x000fc8000fa3e002 */
[----:B------:R-:W-:Y:S01]  /*0620*/  IADD3.X R5, R5, UR5, R3, P1, P2 ;  /* 0x0000000505057c10 */ /* 0x000fe20008fe4403 */
[----:B------:R-:W-:-:S05]  /*0630*/  ULDC.64 UR4, c[0x0][0x218] ;  /* 0x0000860000047ab9 */ /* 0x000fca0000000a00 */
[----:B------:R-:W2:Y:S01]  /*0640*/  LDG.E.U8 R5, desc[UR6][R4.64] ;  /* 0x0000000604057981 */ /* 0x000ea2000c1e1100 */
[----:B------:R-:W-:-:S04]  /*0650*/  IADD3 R2, P0, R2, UR4, RZ ;  /* 0x0000000402027c10 */ /* 0x000fc8000ff1e0ff */
[----:B------:R-:W-:-:S05]  /*0660*/  IADD3.X R3, R3, UR5, RZ, P0, !PT ;  /* 0x0000000503037c10 */ /* 0x000fca00087fe4ff */
[----:B--2---:R-:W-:Y:S01]  /*0670*/  STG.E.U8 desc[UR6][R2.64], R5 ;  /* 0x0000000502007986 */ /* 0x004fe2000c101106 */
[----:B------:R-:W-:Y:S05]  /*0680*/  EXIT ;  /* 0x000000000000794d */ /* 0x000fea0003800000 */
        .weak           $__internal_4_$__cuda_sm20_div_s64
        .type           $__internal_4_$__cuda_sm20_div_s64,@function
        .size           $__internal_4_$__cuda_sm20_div_s64,($__internal_5_$__cuda_sm20_rem_s64 - $__internal_4_$__cuda_sm20_div_s64)
$__internal_4_$__cuda_sm20_div_s64:
        /* <DEDUP_REMOVED lines=15> */
[----:B------:R-:W-:-:S04]  /*0780*/  IMAD.HI.U32 R8, R6, R11, RZ ;  /* 0x0000000b06087227 */ /* 0x000fc800078e00ff */
[----:B------:R-:W-:Y:S01]  /*0790*/  IMAD.X R13, RZ, RZ, ~R9, P0 ;  /* 0x000000ffff0d7224 */ /* 0x000fe200000e0e09 */
[----:B------:R-:W-:-:S03]  /*07a0*/  MOV R9, R6 ;  /* 0x0000000600097202 */ /* 0x000fc60000000f00 */
[-C--:B------:R-:W-:Y:S02]  /*07b0*/  IMAD R15, R7, R13.reuse, RZ ;  /* 0x0000000d070f7224 */ /* 0x080fe400078e02ff */
[----:B------:R-:W-:-:S04]  /*07c0*/  IMAD.WIDE.U32 R8, P0, R6, R13, R8 ;  /* 0x0000000d06087225 */ /* 0x000fc80007800008 */
[----:B------:R-:W-:-:S04]  /*07d0*/  IMAD.HI.U32 R13, R7, R13, RZ ;  /* 0x0000000d070d7227 */ /* 0x000fc800078e00ff */
[----:B------:R-:W-:-:S05]  /*07e0*/  IMAD.HI.U32 R8, P1, R7, R11, R8 ;  /* 0x0000000b07087227 */ /* 0x000fca0007820008 */
[----:B------:R-:W-:Y:S01]  /*07f0*/  IADD3 R9, P2, R15, R8, RZ ;  /* 0x000000080f097210 */ /* 0x000fe20007f5e0ff */
[----:B------:R-:W-:-:S04]  /*0800*/  IMAD.X R8, R13, 0x1, R7, P0 ;  /* 0x000000010d087824 */ /* 0x000fc800000e0607 */
[----:B------:R-:W-:Y:S01]  /*0810*/  IMAD.WIDE.U32 R6, R9, UR4, RZ ;  /* 0x0000000409067c25 */ /* 0x000fe2000f8e00ff */
[----:B------:R-:W-:-:S03]  /*0820*/  IADD3.X R11, RZ, RZ, R8, P2, P1 ;  /* 0x000000ffff0b7210 */ /* 0x000fc600017e2408 */
        /* <DEDUP_REMOVED lines=11> */
[----:B------:R-:W-:-:S03]  /*08e0*/  IADD3 R9, P2, R10, R9, RZ ;  /* 0x000000090a097210 */ /* 0x000fc60007f5e0ff */
[----:B------:R-:W-:Y:S01]  /*08f0*/  IMAD.X R10, RZ, RZ, ~R5, P4 ;  /* 0x000000ffff0a7224 */ /* 0x000fe200020e0e05 */
[----:B------:R-:W-:Y:S01]  /*0900*/  IADD3.X R11, R6, R11, RZ, P0, !PT ;  /* 0x0000000b060b7210 */ /* 0x000fe200007fe4ff */
[----:B------:R-:W-:-:S03]  /*0910*/  IMAD.HI.U32 R6, R9, R8, RZ ;  /* 0x0000000809067227 */ /* 0x000fc600078e00ff */
[----:B------:R-:W-:Y:S01]  /*0920*/  SEL R10, R10, R5, !P3 ;  /* 0x000000050a0a7207 */ /* 0x000fe20005800000 */
[----:B------:R-:W-:Y:S01]  /*0930*/  IMAD.MOV.U32 R7, RZ, RZ, RZ ;  /* 0x000000ffff077224 */ /* 0x000fe200078e00ff */
[----:B------:R-:W-:Y:S02]  /*0940*/  IADD3.X R11, RZ, RZ, R11, P2, P1 ;  /* 0x000000ffff0b7210 */ /* 0x000fe400017e240b */
[----:B------:R-:W-:Y:S01]  /*0950*/  LOP3.LUT R5, R5, UR9, RZ, 0x3c, !PT ;  /* 0x0000000905057c12 */ /* 0x000fe2000f8e3cff */
[----:B------:R-:W-:-:S04]  /*0960*/  IMAD.WIDE.U32 R6, R9, R10, R6 ;  /* 0x0000000a09067225 */ /* 0x000fc800078e0006 */
[C---:B------:R-:W-:Y:S02]  /*0970*/  IMAD R9, R11.reuse, R10, RZ ;  /* 0x0000000a0b097224 */ /* 0x040fe400078e02ff */
[----:B------:R-:W-:-:S04]  /*0980*/  IMAD.HI.U32 R6, P0, R11, R8, R6 ;  /* 0x000000080b067227 */ /* 0x000fc80007800006 */
[----:B------:R-:W-:Y:S01]  /*0990*/  IMAD.HI.U32 R4, R11, R10, RZ ;  /* 0x0000000a0b047227 */ /* 0x000fe200078e00ff */
[----:B------:R-:W-:-:S03]  /*09a0*/  IADD3 R9, P1, R9, R6, RZ ;  /* 0x0000000609097210 */ /* 0x000fc60007f3e0ff */
[----:B------:R-:W-:Y:S02]  /*09b0*/  IMAD.X R4, RZ, RZ, R4, P0 ;  /* 0x000000ffff047224 */ /* 0x000fe400000e0604 */
[----:B------:R-:W-:-:S04]  /*09c0*/  IMAD.WIDE.U32 R6, R9, UR4, RZ ;  /* 0x0000000409067c25 */ /* 0x000fc8000f8e00ff */
[----:B------:R-:W-:Y:S01]  /*09d0*/  IMAD.X R4, RZ, RZ, R4, P1 ;  /* 0x000000ffff047224 */ /* 0x000fe200008e0604 */
[----:B------:R-:W-:Y:S01]  /*09e0*/  IADD3 R11, P1, -R6, R8, RZ ;  /* 0x00000008060b7210 */ /* 0x000fe20007f3e1ff */
[C---:B------:R-:W-:Y:S01]  /*09f0*/  IMAD R7, R9.reuse, UR5, R7 ;  /* 0x0000000509077c24 */ /* 0x040fe2000f8e0207 */
[----:B------:R-:W-:Y:S02]  /*0a00*/  IADD3 R6, P2, R9, 0x1, RZ ;  /* 0x0000000109067810 */ /* 0x000fe40007f5e0ff */
[----:B------:R-:W-:Y:S01]  /*0a10*/  ISETP.GE.U32.AND P0, PT, R11, UR4, PT ;  /* 0x000000040b007c0c */ /* 0x000fe2000bf06070 */
[----:B------:R-:W-:-:S05]  /*0a20*/  IMAD R7, R4, UR4, R7 ;  /* 0x0000000404077c24 */ /* 0x000fca000f8e0207 */
[----:B------:R-:W-:Y:S01]  /*0a30*/  IADD3.X R13, ~R7, R10, RZ, P1, !PT ;  /* 0x0000000a070d7210 */ /* 0x000fe20000ffe5ff */
[----:B------:R-:W-:Y:S01]  /*0a40*/  IMAD.X R7, RZ, RZ, R4, P2 ;  /* 0x000000ffff077224 */ /* 0x000fe200010e0604 */
[----:B------:R-:W-:Y:S02]  /*0a50*/  IADD3 R8, P1, R11, -UR4, RZ ;  /* 0x800000040b087c10 */ /* 0x000fe4000ff3e0ff */
[C---:B------:R-:W-:Y:S02]  /*0a60*/  ISETP.GE.U32.AND.EX P0, PT, R13.reuse, UR5, PT, P0 ;  /* 0x000000050d007c0c */ /* 0x040fe4000bf06100 */
[----:B------:R-:W-:Y:S02]  /*0a70*/  IADD3.X R10, R13, ~UR5, RZ, P1, !PT ;  /* 0x800000050d0a7c10 */ /* 0x000fe40008ffe4ff */
[----:B------:R-:W-:Y:S02]  /*0a80*/  SEL R8, R8, R11, P0 ;  /* 0x0000000b08087207 */ /* 0x000fe40000000000 */
[----:B------:R-:W-:-:S02]  /*0a90*/  SEL R9, R6, R9, P0 ;  /* 0x0000000906097207 */ /* 0x000fc40000000000 */
[----:B------:R-:W-:Y:S02]  /*0aa0*/  SEL R10, R10, R13, P0 ;  /* 0x0000000d0a0a7207 */ /* 0x000fe40000000000 */
[----:B------:R-:W-:Y:S02]  /*0ab0*/  ISETP.GE.U32.AND P1, PT, R8, UR4, PT ;  /* 0x0000000408007c0c */ /* 0x000fe4000bf26070 */
        /* <DEDUP_REMOVED lines=17> */
[----:B------:R-:W-:Y:S06]  /*0bd0*/  RET.REL.NODEC R4 `(_ZN2at6native16roll_cuda_kernelIbEEvPKT_PS2_llllll) ;  /* 0xfffffff404087950 */ /* 0x000fec0003c3ffff */
        .weak           $__internal_5_$__cuda_sm20_rem_s64
        .type           $__internal_5_$__cuda_sm20_rem_s64,@function
        .size           $__internal_5_$__cuda_sm20_rem_s64,(.L_x_96 - $__internal_5_$__cuda_sm20_rem_s64)
$__internal_5_$__cuda_sm20_rem_s64:
        /* <DEDUP_REMOVED lines=77> */
[----:B------:R-:W-:Y:S06]  /*10b0*/  RET.REL.NODEC R4 `(_ZN2at6native16roll_cuda_kernelIbEEvPKT_PS2_llllll) ;  /* 0xffffffec04d07950 */ /* 0x000fec0003c3ffff */
.L_x_20:
        /* <DEDUP_REMOVED lines=12> */
.L_x_96:


//--------------------- .text._ZN2at6native16roll_cuda_kernelIN3c104HalfEEEvPKT_PS4_llllll --------------------------
	.section	.text._ZN2at6native16roll_cuda_kernelIN3c104HalfEEEvPKT_PS4_llllll,"ax",@progbits
	.align	128
        .global         _ZN2at6native16roll_cuda_kernelIN3c104HalfEEEvPKT_PS4_llllll
        .type           _ZN2at6native16roll_cuda_kernelIN3c104HalfEEEvPKT_PS4_llllll,@function
        .size           _ZN2at6native16roll_cuda_kernelIN3c104HalfEEEvPKT_PS4_llllll,(.L_x_98 - _ZN2at6native16roll_cuda_kernelIN3c104HalfEEEvPKT_PS4_llllll)
        .other          _ZN2at6native16roll_cuda_kernelIN3c104HalfEEEvPKT_PS4_llllll,@"STO_CUDA_ENTRY STV_DEFAULT"
_ZN2at6native16roll_cuda_kernelIN3c104HalfEEEvPKT_PS4_llllll:
.text._ZN2at6native16roll_cuda_kernelIN3c104HalfEEEvPKT_PS4_llllll:
        /* <DEDUP_REMOVED lines=21> */
[----:B------:R-:W-:Y:S05]  /*0150*/  CALL.REL.NOINC `($__internal_7_$__cuda_sm20_rem_s64) ;  /* 0x0000000800a87944 */ /* 0x000fea0003c00000 */
[----:B------:R-:W-:Y:S02]  /*0160*/  IMAD.MOV.U32 R4, RZ, RZ, R6 ;  /* 0x000000ffff047224 */ /* 0x000fe400078e0006 */
[----:B------:R-:W-:Y:S01]  /*0170*/  IMAD.MOV.U32 R5, RZ, RZ, R7 ;  /* 0x000000ffff057224 */ /* 0x000fe200078e0007 */
[----:B------:R-:W-:Y:S06]  /*0180*/  BRA `(.L_x_23) ;  /* 0x00000000004c7947 */ /* 0x000fec0003800000 */
.L_x_22:
        /* <DEDUP_REMOVED lines=19> */
.L_x_23:
[----:B------:R-:W-:Y:S05]  /*02c0*/  BSYNC B0 ;  /* 0x0000000000007941 */ /* 0x000fea0003800000 */
.L_x_21:
[----:B------:R-:W-:Y:S01]  /*02d0*/  ULDC UR4, c[0x0][0x244] ;  /* 0x0000910000047ab9 */ /* 0x000fe20000000800 */
[----:B------:R-:W-:Y:S01]  /*02e0*/  ULDC.64 UR6, c[0x0][0x208] ;  /* 0x0000820000067ab9 */ /* 0x000fe20000000a00 */
[----:B------:R-:W-:Y:S01]  /*02f0*/  LOP3.LUT R0, R5, UR4, RZ, 0xfc, !PT ;  /* 0x0000000405007c12 */ /* 0x000fe2000f8efcff */
[----:B------:R-:W-:Y:S03]  /*0300*/  BSSY B0, `(.L_x_24) ;  /* 0x000001d000007945 */ /* 0x000fe60003800000 */
[----:B------:R-:W-:-:S13]  /*0310*/  ISETP.NE.U32.AND P0, PT, R0, RZ, PT ;  /* 0x000000ff0000720c */ /* 0x000fda0003f05070 */
[----:B------:R-:W-:Y:S05]  /*0320*/  @!P0 BRA `(.L_x_25) ;  /* 0x0000000000148947 */ /* 0x000fea0003800000 */
[----:B------:R-:W-:-:S07]  /*0330*/  MOV R0, 0x350 ;  /* 0x0000035000007802 */ /* 0x000fce0000000f00 */
[----:B------:R-:W-:Y:S05]  /*0340*/  CALL.REL.NOINC `($__internal_6_$__cuda_sm20_div_s64) ;  /* 0x0000000000d87944 */ /* 0x000fea0003c00000 */
[----:B------:R-:W-:Y:S01]  /*0350*/  MOV R4, R6 ;  /* 0x0000000600047202 */ /* 0x000fe20000000f00 */
[----:B------:R-:W-:Y:S01]  /*0360*/  IMAD.MOV.U32 R5, RZ, RZ, R7 ;  /* 0x000000ffff057224 */ /* 0x000fe200078e0007 */
[----:B------:R-:W-:Y:S06]  /*0370*/  BRA `(.L_x_26) ;  /* 0x0000000000547947 */ /* 0x000fec0003800000 */
.L_x_25:
        /* <DEDUP_REMOVED lines=21> */
.L_x_26:
[----:B------:R-:W-:Y:S05]  /*04d0*/  BSYNC B0 ;  /* 0x0000000000007941 */ /* 0x000fea0003800000 */
.L_x_24:
        /* <DEDUP_REMOVED lines=29> */
        .weak           $__internal_6_$__cuda_sm20_div_s64
        .type           $__internal_6_$__cuda_sm20_div_s64,@function
        .size           $__internal_6_$__cuda_sm20_div_s64,($__internal_7_$__cuda_sm20_rem_s64 - $__internal_6_$__cuda_sm20_div_s64)
$__internal_6_$__cuda_sm20_div_s64:
        /* <DEDUP_REMOVED lines=84> */
[----:B------:R-:W-:Y:S06]  /*0bf0*/  RET.REL.NODEC R4 `(_ZN2at6native16roll_cuda_kernelIN3c104HalfEEEvPKT_PS4_llllll) ;  /* 0xfffffff404007950 */ /* 0x000fec0003c3ffff */
        .weak           $__internal_7_$__cuda_sm20_rem_s64
        .type           $__internal_7_$__cuda_sm20_rem_s64,@function
        .size           $__internal_7_$__cuda_sm20_rem_s64,(.L_x_98 - $__internal_7_$__cuda_sm20_rem_s64)
$__internal_7_$__cuda_sm20_rem_s64:
        /* <DEDUP_REMOVED lines=77> */
[----:B------:R-:W-:Y:S06]  /*10d0*/  RET.REL.NODEC R4 `(_ZN2at6native16roll_cuda_kernelIN3c104HalfEEEvPKT_PS4_llllll) ;  /* 0xffffffec04c87950 */ /* 0x000fec0003c3ffff */
.L_x_27:
        /* <DEDUP_REMOVED lines=10> */
.L_x_98:


//--------------------- .text._ZN2at6native16roll_cuda_kernelIN3c107complexIfEEEEvPKT_PS5_llllll --------------------------
	.section	.text._ZN2at6native16roll_cuda_kernelIN3c107complexIfEEEEvPKT_PS5_llllll,"ax",@progbits
	.align	128
        .global         _ZN2at6native16roll_cuda_kernelIN3c107complexIfEEEEvPKT_PS5_llllll
        .type           _ZN2at6native16roll_cuda_kernelIN3c107complexIfEEEEvPKT_PS5_llllll,@function
        .size           _ZN2at6native16roll_cuda_kernelIN3c107complexIfEEEEvPKT_PS5_llllll,(.L_x_100 - _ZN2at6native16roll_cuda_kernelIN3c107complexIfEEEEvPKT_PS5_llllll)
        .other          _ZN2at6native16roll_cuda_kernelIN3c107complexIfEEEEvPKT_PS5_llllll,@"STO_CUDA_ENTRY STV_DEFAULT"
_ZN2at6native16roll_cuda_kernelIN3c107complexIfEEEEvPKT_PS5_llllll:
.text._ZN2at6native16roll_cuda_kernelIN3c107complexIfEEEEvPKT_PS5_llllll:
        /* <DEDUP_REMOVED lines=21> */
[----:B------:R-:W-:Y:S05]  /*0150*/  CALL.REL.NOINC `($__internal_9_$__cuda_sm20_rem_s64) ;  /* 0x0000000800a87944 */ /* 0x000fea0003c00000 */
[----:B------:R-:W-:Y:S02]  /*0160*/  IMAD.MOV.U32 R4, RZ, RZ, R6 ;  /* 0x000000ffff047224 */ /* 0x000fe400078e0006 */
[----:B------:R-:W-:Y:S01]  /*0170*/  IMAD.MOV.U32 R5, RZ, RZ, R7 ;  /* 0x000000ffff057224 */ /* 0x000fe200078e0007 */
[----:B------:R-:W-:Y:S06]  /*0180*/  BRA `(.L_x_30) ;  /* 0x00000000004c7947 */ /* 0x000fec0003800000 */
.L_x_29:
        /* <DEDUP_REMOVED lines=19> */
.L_x_30:
[----:B------:R-:W-:Y:S05]  /*02c0*/  BSYNC B0 ;  /* 0x0000000000007941 */ /* 0x000fea0003800000 */
.L_x_28:
[----:B------:R-:W-:Y:S01]  /*02d0*/  ULDC UR4, c[0x0][0x244] ;  /* 0x0000910000047ab9 */ /* 0x000fe20000000800 */
[----:B------:R-:W-:Y:S01]  /*02e0*/  ULDC.64 UR6, c[0x0][0x208] ;  /* 0x0000820000067ab9 */ /* 0x000fe20000000a00 */
[----:B------:R-:W-:Y:S01]  /*02f0*/  LOP3.LUT R0, R5, UR4, RZ, 0xfc, !PT ;  /* 0x0000000405007c12 */ /* 0x000fe2000f8efcff */
[----:B------:R-:W-:Y:S03]  /*0300*/  BSSY B0, `(.L_x_31) ;  /* 0x000001d000007945 */ /* 0x000fe60003800000 */
[----:B------:R-:W-:-:S13]  /*0310*/  ISETP.NE.U32.AND P0, PT, R0, RZ, PT ;  /* 0x000000ff0000720c */ /* 0x000fda0003f05070 */
[----:B------:R-:W-:Y:S05]  /*0320*/  @!P0 BRA `(.L_x_32) ;  /* 0x0000000000148947 */ /* 0x000fea0003800000 */
[----:B------:R-:W-:-:S07]  /*0330*/  MOV R0, 0x350 ;  /* 0x0000035000007802 */ /* 0x000fce0000000f00 */
[----:B------:R-:W-:Y:S05]  /*0340*/  CALL.REL.NOINC `($__internal_8_$__cuda_sm20_div_s64) ;  /* 0x0000000000d87944 */ /* 0x000fea0003c00000 */
[----:B------:R-:W-:Y:S01]  /*0350*/  MOV R4, R6 ;  /* 0x0000000600047202 */ /* 0x000fe20000000f00 */
[----:B------:R-:W-:Y:S01]  /*0360*/  IMAD.MOV.U32 R5, RZ, RZ, R7 ;  /* 0x000000ffff057224 */ /* 0x000fe200078e0007 */
[----:B------:R-:W-:Y:S06]  /*0370*/  BRA `(.L_x_33) ;  /* 0x0000000000547947 */ /* 0x000fec0003800000 */
.L_x_32:
        /* <DEDUP_REMOVED lines=21> */
.L_x_33:
[----:B------:R-:W-:Y:S05]  /*04d0*/  BSYNC B0 ;  /* 0x0000000000007941 */ /* 0x000fea0003800000 */
.L_x_31:
        /* <DEDUP_REMOVED lines=24> */
[----:B------:R-:W2:Y:S01]  /*0660*/  LDG.E.64 R4, desc[UR6][R4.64] ;  /* 0x0000000604047981 */ /* 0x000ea2000c1e1b00 */
[----:B------:R-:W-:-:S04]  /*0670*/  LEA R6, P0, R2, UR4, 0x3 ;  /* 0x0000000402067c11 */ /* 0x000fc8000f8018ff */
[----:B------:R-:W-:-:S05]  /*0680*/  LEA.HI.X R7, R2, UR5, R3, 0x3, P0 ;  /* 0x0000000502077c11 */ /* 0x000fca00080f1c03 */
[----:B--2---:R-:W-:Y:S01]  /*0690*/  STG.E.64 desc[UR6][R6.64], R4 ;  /* 0x0000000406007986 */ /* 0x004fe2000c101b06 */
[----:B------:R-:W-:Y:S05]  /*06a0*/  EXIT ;  /* 0x000000000000794d */ /* 0x000fea0003800000 */
        .weak           $__internal_8_$__cuda_sm20_div_s64
        .type           $__internal_8_$__cuda_sm20_div_s64,@function
        .size           $__internal_8_$__cuda_sm20_div_s64,($__internal_9_$__cuda_sm20_rem_s64 - $__internal_8_$__cuda_sm20_div_s64)
$__internal_8_$__cuda_sm20_div_s64:
        /* <DEDUP_REMOVED lines=84> */
[----:B------:R-:W-:Y:S06]  /*0bf0*/  RET.REL.NODEC R4 `(_ZN2at6native16roll_cuda_kernelIN3c107complexIfEEEEvPKT_PS5_llllll) ;  /* 0xfffffff404007950 */ /* 0x000fec0003c3ffff */
        .weak           $__internal_9_$__cuda_sm20_rem_s64
        .type           $__internal_9_$__cuda_sm20_rem_s64,@function
        .size           $__internal_9_$__cuda_sm20_rem_s64,(.L_x_100 - $__internal_9_$__cuda_sm20_rem_s64)
$__internal_9_$__cuda_sm20_rem_s64:
        /* <DEDUP_REMOVED lines=77> */
[----:B------:R-:W-:Y:S06]  /*10d0*/  RET.REL.NODEC R4 `(_ZN2at6native16roll_cuda_kernelIN3c107complexIfEEEEvPKT_PS5_llllll) ;  /* 0xffffffec04c87950 */ /* 0x000fec0003c3ffff */
.L_x_34:
        /* <DEDUP_REMOVED lines=10> */
.L_x_100:


//--------------------- .text._ZN2at6native16roll_cuda_kernelIN3c107complexIdEEEEvPKT_PS5_llllll --------------------------
	.section	.text._ZN2at6native16roll_cuda_kernelIN3c107complexIdEEEEvPKT_PS5_llllll,"ax",@progbits
	.align	128
        .global         _ZN2at6native16roll_cuda_kernelIN3c107complexIdEEEEvPKT_PS5_llllll
        .type           _ZN2at6native16roll_cuda_kernelIN3c107complexIdEEEEvPKT_PS5_llllll,@function
        .size           _ZN2at6native16roll_cuda_kernelIN3c107complexIdEEEEvPKT_PS5_llllll,(.L_x_102 - _ZN2at6native16roll_cuda_kernelIN3c107complexIdEEEEvPKT_PS5_llllll)
        .other          _ZN2at6native16roll_cuda_kernelIN3c107complexIdEEEEvPKT_PS5_llllll,@"STO_CUDA_ENTRY STV_DEFAULT"
_ZN2at6native16roll_cuda_kernelIN3c107complexIdEEEEvPKT_PS5_llllll:
.text._ZN2at6native16roll_cuda_kernelIN3c107complexIdEEEEvPKT_PS5_llllll:
        /* <DEDUP_REMOVED lines=21> */
[----:B------:R-:W-:Y:S05]  /*0150*/  CALL.REL.NOINC `($__internal_11_$__cuda_sm20_rem_s64) ;  /* 0x0000000800a87944 */ /* 0x000fea0003c00000 */
[----:B------:R-:W-:Y:S02]  /*0160*/  IMAD.MOV.U32 R4, RZ, RZ, R6 ;  /* 0x000000ffff047224 */ /* 0x000fe400078e0006 */
[----:B------:R-:W-:Y:S01]  /*0170*/  IMAD.MOV.U32 R5, RZ, RZ, R7 ;  /* 0x000000ffff057224 */ /* 0x000fe200078e0007 */
[----:B------:R-:W-:Y:S06]  /*0180*/  BRA `(.L_x_37) ;  /* 0x00000000004c7947 */ /* 0x000fec0003800000 */
.L_x_36:
        /* <DEDUP_REMOVED lines=19> */
.L_x_37:
[----:B------:R-:W-:Y:S05]  /*02c0*/  BSYNC B0 ;  /* 0x0000000000007941 */ /* 0x000fea0003800000 */
.L_x_35:
[----:B------:R-:W-:Y:S01]  /*02d0*/  ULDC UR4, c[0x0][0x244] ;  /* 0x0000910000047ab9 */ /* 0x000fe20000000800 */
[----:B------:R-:W-:Y:S01]  /*02e0*/  ULDC.64 UR6, c[0x0][0x208] ;  /* 0x0000820000067ab9 */ /* 0x000fe20000000a00 */
[----:B------:R-:W-:Y:S01]  /*02f0*/  LOP3.LUT R0, R5, UR4, RZ, 0xfc, !PT ;  /* 0x0000000405007c12 */ /* 0x000fe2000f8efcff */
[----:B------:R-:W-:Y:S03]  /*0300*/  BSSY B0, `(.L_x_38) ;  /* 0x000001d000007945 */ /* 0x000fe60003800000 */
[----:B------:R-:W-:-:S13]  /*0310*/  ISETP.NE.U32.AND P0, PT, R0, RZ, PT ;  /* 0x000000ff0000720c */ /* 0x000fda0003f05070 */
[----:B------:R-:W-:Y:S05]  /*0320*/  @!P0 BRA `(.L_x_39) ;  /* 0x0000000000148947 */ /* 0x000fea0003800000 */
[----:B------:R-:W-:-:S07]  /*0330*/  MOV R0, 0x350 ;  /* 0x0000035000007802 */ /* 0x000fce0000000f00 */
[----:B------:R-:W-:Y:S05]  /*0340*/  CALL.REL.NOINC `($__internal_10_$__cuda_sm20_div_s64) ;  /* 0x0000000000d87944 */ /* 0x000fea0003c00000 */
[----:B------:R-:W-:Y:S01]  /*0350*/  MOV R4, R6 ;  /* 0x0000000600047202 */ /* 0x000fe20000000f00 */
[----:B------:R-:W-:Y:S01]  /*0360*/  IMAD.MOV.U32 R5, RZ, RZ, R7 ;  /* 0x000000ffff057224 */ /* 0x000fe200078e0007 */
[----:B------:R-:W-:Y:S06]  /*0370*/  BRA `(.L_x_40) ;  /* 0x0000000000547947 */ /* 0x000fec0003800000 */
.L_x_39:
        /* <DEDUP_REMOVED lines=21> */
.L_x_40:
[----:B------:R-:W-:Y:S05]  /*04d0*/  BSYNC B0 ;  /* 0x0000000000007941 */ /* 0x000fea0003800000 */
.L_x_38:
        /* <DEDUP_REMOVED lines=23> */
[----:B------:R-:W-:-:S04]  /*0650*/  ULDC.64 UR4, c[0x0][0x218] ;  /* 0x0000860000047ab9 */ /* 0x000fc80000000a00 */
[----:B------:R-:W2:Y:S01]  /*0660*/  LDG.E.128 R8, desc[UR6][R4.64] ;  /* 0x0000000604087981 */ /* 0x000ea2000c1e1d00 */
[----:B------:R-:W-:-:S04]  /*0670*/  LEA R6, P0, R2, UR4, 0x4 ;  /* 0x0000000402067c11 */ /* 0x000fc8000f8020ff */
[----:B------:R-:W-:-:S05]  /*0680*/  LEA.HI.X R7, R2, UR5, R3, 0x4, P0 ;  /* 0x0000000502077c11 */ /* 0x000fca00080f2403 */
[----:B--2---:R-:W-:Y:S01]  /*0690*/  STG.E.128 desc[UR6][R6.64], R8 ;  /* 0x0000000806007986 */ /* 0x004fe2000c101d06 */
[----:B------:R-:W-:Y:S05]  /*06a0*/  EXIT ;  /* 0x000000000000794d */ /* 0x000fea0003800000 */
        .weak           $__internal_10_$__cuda_sm20_div_s64
        .type           $__internal_10_$__cuda_sm20_div_s64,@function
        .size           $__internal_10_$__cuda_sm20_div_s64,($__internal_11_$__cuda_sm20_rem_s64 - $__internal_10_$__cuda_sm20_div_s64)
$__internal_10_$__cuda_sm20_div_s64:
        /* <DEDUP_REMOVED lines=84> */
[----:B------:R-:W-:Y:S06]  /*0bf0*/  RET.REL.NODEC R4 `(_ZN2at6native16roll_cuda_kernelIN3c107complexIdEEEEvPKT_PS5_llllll) ;  /* 0xfffffff404007950 */ /* 0x000fec0003c3ffff */
        .weak           $__internal_11_$__cuda_sm20_rem_s64
        .type           $__internal_11_$__cuda_sm20_rem_s64,@function
        .size           $__internal_11_$__cuda_sm20_rem_s64,(.L_x_102 - $__internal_11_$__cuda_sm20_rem_s64)
$__internal_11_$__cuda_sm20_rem_s64:
        /* <DEDUP_REMOVED lines=77> */
[----:B------:R-:W-:Y:S06]  /*10d0*/  RET.REL.NODEC R4 `(_ZN2at6native16roll_cuda_kernelIN3c107complexIdEEEEvPKT_PS5_llllll) ;  /* 0xffffffec04c87950 */ /* 0x000fec0003c3ffff */
.L_x_41:
        /* <DEDUP_REMOVED lines=10> */
.L_x_102:


//--------------------- .text._ZN2at6native16roll_cuda_kernelIfEEvPKT_PS2_llllll --------------------------
	.section	.text._ZN2at6native16roll_cuda_kernelIfEEvPKT_PS2_llllll,"ax",@progbits
	.align	128
        .global         _ZN2at6native16roll_cuda_kernelIfEEvPKT_PS2_llllll
        .type           _ZN2at6native16roll_cuda_kernelIfEEvPKT_PS2_llllll,@function
        .size           _ZN2at6native16roll_cuda_kernelIfEEvPKT_PS2_llllll,(.L_x_104 - _ZN2at6native16roll_cuda_kernelIfEEvPKT_PS2_llllll)
        .other          _ZN2at6native16roll_cuda_kernelIfEEvPKT_PS2_llllll,@"STO_CUDA_ENTRY STV_DEFAULT"
_ZN2at6native16roll_cuda_kernelIfEEvPKT_PS2_llllll:
.text._ZN2at6native16roll_cuda_kernelIfEEvPKT_PS2_llllll:
        /* <DEDUP_REMOVED lines=21> */
[----:B------:R-:W-:Y:S05]  /*0150*/  CALL.REL.NOINC `($__internal_13_$__cuda_sm20_rem_s64) ;  /* 0x0000000800a87944 */ /* 0x000fea0003c00000 */
[----:B------:R-:W-:Y:S02]  /*0160*/  IMAD.MOV.U32 R4, RZ, RZ, R6 ;  /* 0x000000ffff047224 */ /* 0x000fe400078e0006 */
[----:B------:R-:W-:Y:S01]  /*0170*/  IMAD.MOV.U32 R5, RZ, RZ, R7 ;  /* 0x000000ffff057224 */ /* 0x000fe200078e0007 */
[----:B------:R-:W-:Y:S06]  /*0180*/  BRA `(.L_x_44) ;  /* 0x00000000004c7947 */ /* 0x000fec0003800000 */
.L_x_43:
        /* <DEDUP_REMOVED lines=19> */
.L_x_44:
[----:B------:R-:W-:Y:S05]  /*02c0*/  BSYNC B0 ;  /* 0x0000000000007941 */ /* 0x000fea0003800000 */
.L_x_42:
[----:B------:R-:W-:Y:S01]  /*02d0*/  ULDC UR4, c[0x0][0x244] ;  /* 0x0000910000047ab9 */ /* 0x000fe20000000800 */
[----:B------:R-:W-:Y:S01]  /*02e0*/  ULDC.64 UR6, c[0x0][0x208] ;  /* 0x0000820000067ab9 */ /* 0x000fe20000000a00 */
[----:B------:R-:W-:Y:S01]  /*02f0*/  LOP3.LUT R0, R5, UR4, RZ, 0xfc, !PT ;  /* 0x0000000405007c12 */ /* 0x000fe2000f8efcff */
[----:B------:R-:W-:Y:S03]  /*0300*/  BSSY B0, `(.L_x_45) ;  /* 0x000001d000007945 */ /* 0x000fe60003800000 */
[----:B------:R-:W-:-:S13]  /*0310*/  ISETP.NE.U32.AND P0, PT, R0, RZ, PT ;  /* 0x000000ff0000720c */ /* 0x000fda0003f05070 */
[----:B------:R-:W-:Y:S05]  /*0320*/  @!P0 BRA `(.L_x_46) ;  /* 0x0000000000148947 */ /* 0x000fea0003800000 */
[----:B------:R-:W-:-:S07]  /*0330*/  MOV R0, 0x350 ;  /* 0x0000035000007802 */ /* 0x000fce0000000f00 */
[----:B------:R-:W-:Y:S05]  /*0340*/  CALL.REL.NOINC `($__internal_12_$__cuda_sm20_div_s64) ;  /* 0x0000000000d87944 */ /* 0x000fea0003c00000 */
[----:B------:R-:W-:Y:S01]  /*0350*/  MOV R4, R6 ;  /* 0x0000000600047202 */ /* 0x000fe20000000f00 */
[----:B------:R-:W-:Y:S01]  /*0360*/  IMAD.MOV.U32 R5, RZ, RZ, R7 ;  /* 0x000000ffff057224 */ /* 0x000fe200078e0007 */
[----:B------:R-:W-:Y:S06]  /*0370*/  BRA `(.L_x_47) ;  /* 0x0000000000547947 */ /* 0x000fec0003800000 */
.L_x_46:
        /* <DEDUP_REMOVED lines=21> */
.L_x_47:
[----:B------:R-:W-:Y:S05]  /*04d0*/  BSYNC B0 ;  /* 0x0000000000007941 */ /* 0x000fea0003800000 */
.L_x_45:
        /* <DEDUP_REMOVED lines=29> */
        .weak           $__internal_12_$__cuda_sm20_div_s64
        .type           $__internal_12_$__cuda_sm20_div_s64,@function
        .size           $__internal_12_$__cuda_sm20_div_s64,($__internal_13_$__cuda_sm20_rem_s64 - $__internal_12_$__cuda_sm20_div_s64)
$__internal_12_$__cuda_sm20_div_s64:
        /* <DEDUP_REMOVED lines=84> */
[----:B------:R-:W-:Y:S06]  /*0bf0*/  RET.REL.NODEC R4 `(_ZN2at6native16roll_cuda_kernelIfEEvPKT_PS2_llllll) ;  /* 0xfffffff404007950 */ /* 0x000fec0003c3ffff */
        .weak           $__internal_13_$__cuda_sm20_rem_s64
        .type           $__internal_13_$__cuda_sm20_rem_s64,@function
        .size           $__internal_13_$__cuda_sm20_rem_s64,(.L_x_104 - $__internal_13_$__cuda_sm20_rem_s64)
$__internal_13_$__cuda_sm20_rem_s64:
        /* <DEDUP_REMOVED lines=77> */
[----:B------:R-:W-:Y:S06]  /*10d0*/  RET.REL.NODEC R4 `(_ZN2at6native16roll_cuda_kernelIfEEvPKT_PS2_llllll) ;  /* 0xffffffec04c87950 */ /* 0x000fec0003c3ffff */
.L_x_48:
        /* <DEDUP_REMOVED lines=10> */
.L_x_104:


//--------------------- .text._ZN2at6native16roll_cuda_kernelIdEEvPKT_PS2_llllll --------------------------
	.section	.text._ZN2at6native16roll_cuda_kernelIdEEvPKT_PS2_llllll,"ax",@progbits
	.align	128
        .global         _ZN2at6native16roll_cuda_kernelIdEEvPKT_PS2_llllll
        .type           _ZN2at6native16roll_cuda_kernelIdEEvPKT_PS2_llllll,@function
        .size           _ZN2at6native16roll_cuda_kernelIdEEvPKT_PS2_llllll,(.L_x_106 - _ZN2at6native16roll_cuda_kernelIdEEvPKT_PS2_llllll)
        .other          _ZN2at6native16roll_cuda_kernelIdEEvPKT_PS2_llllll,@"STO_CUDA_ENTRY STV_DEFAULT"
_ZN2at6native16roll_cuda_kernelIdEEvPKT_PS2_llllll:
.text._ZN2at6native16roll_cuda_kernelIdEEvPKT_PS2_llllll:
        /* <DEDUP_REMOVED lines=21> */
[----:B------:R-:W-:Y:S05]  /*0150*/  CALL.REL.NOINC `($__internal_15_$__cuda_sm20_rem_s64) ;  /* 0x0000000800a87944 */ /* 0x000fea0003c00000 */
[----:B------:R-:W-:Y:S02]  /*0160*/  IMAD.MOV.U32 R4, RZ, RZ, R6 ;  /* 0x000000ffff047224 */ /* 0x000fe400078e0006 */
[----:B------:R-:W-:Y:S01]  /*0170*/  IMAD.MOV.U32 R5, RZ, RZ, R7 ;  /* 0x000000ffff057224 */ /* 0x000fe200078e0007 */
[----:B------:R-:W-:Y:S06]  /*0180*/  BRA `(.L_x_51) ;  /* 0x00000000004c7947 */ /* 0x000fec0003800000 */
.L_x_50:
        /* <DEDUP_REMOVED lines=19> */
.L_x_51:
[----:B------:R-:W-:Y:S05]  /*02c0*/  BSYNC B0 ;  /* 0x0000000000007941 */ /* 0x000fea0003800000 */
.L_x_49:
[----:B------:R-:W-:Y:S01]  /*02d0*/  ULDC UR4, c[0x0][0x244] ;  /* 0x0000910000047ab9 */ /* 0x000fe20000000800 */
[----:B------:R-:W-:Y:S01]  /*02e0*/  ULDC.64 UR6, c[0x0][0x208] ;  /* 0x0000820000067ab9 */ /* 0x000fe20000000a00 */
[----:B------:R-:W-:Y:S01]  /*02f0*/  LOP3.LUT R0, R5, UR4, RZ, 0xfc, !PT ;  /* 0x0000000405007c12 */ /* 0x000fe2000f8efcff */
[----:B------:R-:W-:Y:S03]  /*0300*/  BSSY B0, `(.L_x_52) ;  /* 0x000001d000007945 */ /* 0x000fe60003800000 */
[----:B------:R-:W-:-:S13]  /*0310*/  ISETP.NE.U32.AND P0, PT, R0, RZ, PT ;  /* 0x000000ff0000720c */ /* 0x000fda0003f05070 */
[----:B------:R-:W-:Y:S05]  /*0320*/  @!P0 BRA `(.L_x_53) ;  /* 0x0000000000148947 */ /* 0x000fea0003800000 */
[----:B------:R-:W-:-:S07]  /*0330*/  MOV R0, 0x350 ;  /* 0x0000035000007802 */ /* 0x000fce0000000f00 */
[----:B------:R-:W-:Y:S05]  /*0340*/  CALL.REL.NOINC `($__internal_14_$__cuda_sm20_div_s64) ;  /* 0x0000000000d87944 */ /* 0x000fea0003c00000 */
[----:B------:R-:W-:Y:S01]  /*0350*/  MOV R4, R6 ;  /* 0x0000000600047202 */ /* 0x000fe20000000f00 */
[----:B------:R-:W-:Y:S01]  /*0360*/  IMAD.MOV.U32 R5, RZ, RZ, R7 ;  /* 0x000000ffff057224 */ /* 0x000fe200078e0007 */
[----:B------:R-:W-:Y:S06]  /*0370*/  BRA `(.L_x_54) ;  /* 0x0000000000547947 */ /* 0x000fec0003800000 */
.L_x_53:
        /* <DEDUP_REMOVED lines=21> */
.L_x_54:
[----:B------:R-:W-:Y:S05]  /*04d0*/  BSYNC B0 ;  /* 0x0000000000007941 */ /* 0x000fea0003800000 */
.L_x_52:
        /* <DEDUP_REMOVED lines=29> */
        .weak           $__internal_14_$__cuda_sm20_div_s64
        .type           $__internal_14_$__cuda_sm20_div_s64,@function
        .size           $__internal_14_$__cuda_sm20_div_s64,($__internal_15_$__cuda_sm20_rem_s64 - $__internal_14_$__cuda_sm20_div_s64)
$__internal_14_$__cuda_sm20_div_s64:
        /* <DEDUP_REMOVED lines=84> */
[----:B------:R-:W-:Y:S06]  /*0bf0*/  RET.REL.NODEC R4 `(_ZN2at6native16roll_cuda_kernelIdEEvPKT_PS2_llllll) ;  /* 0xfffffff404007950 */ /* 0x000fec0003c3ffff */
        .weak           $__internal_15_$__cuda_sm20_rem_s64
        .type           $__internal_15_$__cuda_sm20_rem_s64,@function
        .size           $__internal_15_$__cuda_sm20_rem_s64,(.L_x_106 - $__internal_15_$__cuda_sm20_rem_s64)
$__internal_15_$__cuda_sm20_rem_s64:
        /* <DEDUP_REMOVED lines=77> */
[----:B------:R-:W-:Y:S06]  /*10d0*/  RET.REL.NODEC R4 `(_ZN2at6native16roll_cuda_kernelIdEEvPKT_PS2_llllll) ;  /* 0xffffffec04c87950 */ /* 0x000fec0003c3ffff */
.L_x_55:
        /* <DEDUP_REMOVED lines=10> */
.L_x_106:


//--------------------- .text._ZN2at6native16roll_cuda_kernelIsEEvPKT_PS2_llllll --------------------------
	.section	.text._ZN2at6native16roll_cuda_kernelIsEEvPKT_PS2_llllll,"ax",@progbits
	.align	128
        .global         _ZN2at6native16roll_cuda_kernelIsEEvPKT_PS2_llllll
        .type           _ZN2at6native16roll_cuda_kernelIsEEvPKT_PS2_llllll,@function
        .size           _ZN2at6native16roll_cuda_kernelIsEEvPKT_PS2_llllll,(.L_x_108 - _ZN2at6native16roll_cuda_kernelIsEEvPKT_PS2_llllll)
        .other          _ZN2at6native16roll_cuda_kernelIsEEvPKT_PS2_llllll,@"STO_CUDA_ENTRY STV_DEFAULT"
_ZN2at6native16roll_cuda_kernelIsEEvPKT_PS2_llllll:
.text._ZN2at6native16roll_cuda_kernelIsEEvPKT_PS2_llllll:
        /* <DEDUP_REMOVED lines=21> */
[----:B------:R-:W-:Y:S05]  /*0150*/  CALL.REL.NOINC `($__internal_17_$__cuda_sm20_rem_s64) ;  /* 0x0000000800a87944 */ /* 0x000fea0003c00000 */
[----:B------:R-:W-:Y:S02]  /*0160*/  IMAD.MOV.U32 R4, RZ, RZ, R6 ;  /* 0x000000ffff047224 */ /* 0x000fe400078e0006 */
[----:B------:R-:W-:Y:S01]  /*0170*/  IMAD.MOV.U32 R5, RZ, RZ, R7 ;  /* 0x000000ffff057224 */ /* 0x000fe200078e0007 */
[----:B------:R-:W-:Y:S06]  /*0180*/  BRA `(.L_x_58) ;  /* 0x00000000004c7947 */ /* 0x000fec0003800000 */
.L_x_57:
        /* <DEDUP_REMOVED lines=19> */
.L_x_58:
[----:B------:R-:W-:Y:S05]  /*02c0*/  BSYNC B0 ;  /* 0x0000000000007941 */ /* 0x000fea0003800000 */
.L_x_56:
[----:B------:R-:W-:Y:S01]  /*02d0*/  ULDC UR4, c[0x0][0x244] ;  /* 0x0000910000047ab9 */ /* 0x000fe20000000800 */
[----:B------:R-:W-:Y:S01]  /*02e0*/  ULDC.64 UR6, c[0x0][0x208] ;  /* 0x0000820000067ab9 */ /* 0x000fe20000000a00 */
[----:B------:R-:W-:Y:S01]  /*02f0*/  LOP3.LUT R0, R5, UR4, RZ, 0xfc, !PT ;  /* 0x0000000405007c12 */ /* 0x000fe2000f8efcff */
[----:B------:R-:W-:Y:S03]  /*0300*/  BSSY B0, `(.L_x_59) ;  /* 0x000001d000007945 */ /* 0x000fe60003800000 */
[----:B------:R-:W-:-:S13]  /*0310*/  ISETP.NE.U32.AND P0, PT, R0, RZ, PT ;  /* 0x000000ff0000720c */ /* 0x000fda0003f05070 */
[----:B------:R-:W-:Y:S05]  /*0320*/  @!P0 BRA `(.L_x_60) ;  /* 0x0000000000148947 */ /* 0x000fea0003800000 */
[----:B------:R-:W-:-:S07]  /*0330*/  MOV R0, 0x350 ;  /* 0x0000035000007802 */ /* 0x000fce0000000f00 */
[----:B------:R-:W-:Y:S05]  /*0340*/  CALL.REL.NOINC `($__internal_16_$__cuda_sm20_div_s64) ;  /* 0x0000000000d87944 */ /* 0x000fea0003c00000 */
[----:B------:R-:W-:Y:S01]  /*0350*/  MOV R4, R6 ;  /* 0x0000000600047202 */ /* 0x000fe20000000f00 */
[----:B------:R-:W-:Y:S01]  /*0360*/  IMAD.MOV.U32 R5, RZ, RZ, R7 ;  /* 0x000000ffff057224 */ /* 0x000fe200078e0007 */
[----:B------:R-:W-:Y:S06]  /*0370*/  BRA `(.L_x_61) ;  /* 0x0000000000547947 */ /* 0x000fec0003800000 */
.L_x_60:
        /* <DEDUP_REMOVED lines=21> */
.L_x_61:
[----:B------:R-:W-:Y:S05]  /*04d0*/  BSYNC B0 ;  /* 0x0000000000007941 */ /* 0x000fea0003800000 */
.L_x_59:
        /* <DEDUP_REMOVED lines=29> */
        .weak           $__internal_16_$__cuda_sm20_div_s64
        .type           $__internal_16_$__cuda_sm20_div_s64,@function
        .size           $__internal_16_$__cuda_sm20_div_s64,($__internal_17_$__cuda_sm20_rem_s64 - $__internal_16_$__cuda_sm20_div_s64)
$__internal_16_$__cuda_sm20_div_s64:
        /* <DEDUP_REMOVED lines=84> */
[----:B------:R-:W-:Y:S06]  /*0bf0*/  RET.REL.NODEC R4 `(_ZN2at6native16roll_cuda_kernelIsEEvPKT_PS2_llllll) ;  /* 0xfffffff404007950 */ /* 0x000fec0003c3ffff */
        .weak           $__internal_17_$__cuda_sm20_rem_s64
        .type           $__internal_17_$__cuda_sm20_rem_s64,@function
        .size           $__internal_17_$__cuda_sm20_rem_s64,(.L_x_108 - $__internal_17_$__cuda_sm20_rem_s64)
$__internal_17_$__cuda_sm20_rem_s64:
        /* <DEDUP_REMOVED lines=77> */
[----:B------:R-:W-:Y:S06]  /*10d0*/  RET.REL.NODEC R4 `(_ZN2at6native16roll_cuda_kernelIsEEvPKT_PS2_llllll) ;  /* 0xffffffec04c87950 */ /* 0x000fec0003c3ffff */
.L_x_62:
        /* <DEDUP_REMOVED lines=10> */
.L_x_108:


//--------------------- .text._ZN2at6native16roll_cuda_kernelIlEEvPKT_PS2_llllll --------------------------
	.section	.text._ZN2at6native16roll_cuda_kernelIlEEvPKT_PS2_llllll,"ax",@progbits
	.align	128
        .global         _ZN2at6native16roll_cuda_kernelIlEEvPKT_PS2_llllll
        .type           _ZN2at6native16roll_cuda_kernelIlEEvPKT_PS2_llllll,@function
        .size           _ZN2at6native16roll_cuda_kernelIlEEvPKT_PS2_llllll,(.L_x_110 - _ZN2at6native16roll_cuda_kernelIlEEvPKT_PS2_llllll)
        .other          _ZN2at6native16roll_cuda_kernelIlEEvPKT_PS2_llllll,@"STO_CUDA_ENTRY STV_DEFAULT"
_ZN2at6native16roll_cuda_kernelIlEEvPKT_PS2_llllll:
.text._ZN2at6native16roll_cuda_kernelIlEEvPKT_PS2_llllll:
        /* <DEDUP_REMOVED lines=21> */
[----:B------:R-:W-:Y:S05]  /*0150*/  CALL.REL.NOINC `($__internal_19_$__cuda_sm20_rem_s64) ;  /* 0x0000000800a87944 */ /* 0x000fea0003c00000 */
[----:B------:R-:W-:Y:S02]  /*0160*/  IMAD.MOV.U32 R4, RZ, RZ, R6 ;  /* 0x000000ffff047224 */ /* 0x000fe400078e0006 */
[----:B------:R-:W-:Y:S01]  /*0170*/  IMAD.MOV.U32 R5, RZ, RZ, R7 ;  /* 0x000000ffff057224 */ /* 0x000fe200078e0007 */
[----:B------:R-:W-:Y:S06]  /*0180*/  BRA `(.L_x_65) ;  /* 0x00000000004c7947 */ /* 0x000fec0003800000 */
.L_x_64:
        /* <DEDUP_REMOVED lines=19> */
.L_x_65:
[----:B------:R-:W-:Y:S05]  /*02c0*/  BSYNC B0 ;  /* 0x0000000000007941 */ /* 0x000fea0003800000 */
.L_x_63:
[----:B------:R-:W-:Y:S01]  /*02d0*/  ULDC UR4, c[0x0][0x244] ;  /* 0x0000910000047ab9 */ /* 0x000fe20000000800 */
[----:B------:R-:W-:Y:S01]  /*02e0*/  ULDC.64 UR6, c[0x0][0x208] ;  /* 0x0000820000067ab9 */ /* 0x000fe20000000a00 */
[----:B------:R-:W-:Y:S01]  /*02f0*/  LOP3.LUT R0, R5, UR4, RZ, 0xfc, !PT ;  /* 0x0000000405007c12 */ /* 0x000fe2000f8efcff */
[----:B------:R-:W-:Y:S03]  /*0300*/  BSSY B0, `(.L_x_66) ;  /* 0x000001d000007945 */ /* 0x000fe60003800000 */
[----:B------:R-:W-:-:S13]  /*0310*/  ISETP.NE.U32.AND P0, PT, R0, RZ, PT ;  /* 0x000000ff0000720c */ /* 0x000fda0003f05070 */
[----:B------:R-:W-:Y:S05]  /*0320*/  @!P0 BRA `(.L_x_67) ;  /* 0x0000000000148947 */ /* 0x000fea0003800000 */
[----:B------:R-:W-:-:S07]  /*0330*/  MOV R0, 0x350 ;  /* 0x0000035000007802 */ /* 0x000fce0000000f00 */
[----:B------:R-:W-:Y:S05]  /*0340*/  CALL.REL.NOINC `($__internal_18_$__cuda_sm20_div_s64) ;  /* 0x0000000000d87944 */ /* 0x000fea0003c00000 */
[----:B------:R-:W-:Y:S01]  /*0350*/  MOV R4, R6 ;  /* 0x0000000600047202 */ /* 0x000fe20000000f00 */
[----:B------:R-:W-:Y:S01]  /*0360*/  IMAD.MOV.U32 R5, RZ, RZ, R7 ;  /* 0x000000ffff057224 */ /* 0x000fe200078e0007 */
[----:B------:R-:W-:Y:S06]  /*0370*/  BRA `(.L_x_68) ;  /* 0x0000000000547947 */ /* 0x000fec0003800000 */
.L_x_67:
        /* <DEDUP_REMOVED lines=21> */
.L_x_68:
[----:B------:R-:W-:Y:S05]  /*04d0*/  BSYNC B0 ;  /* 0x0000000000007941 */ /* 0x000fea0003800000 */
.L_x_66:
        /* <DEDUP_REMOVED lines=29> */
        .weak           $__internal_18_$__cuda_sm20_div_s64
        .type           $__internal_18_$__cuda_sm20_div_s64,@function
        .size           $__internal_18_$__cuda_sm20_div_s64,($__internal_19_$__cuda_sm20_rem_s64 - $__internal_18_$__cuda_sm20_div_s64)
$__internal_18_$__cuda_sm20_div_s64:
        /* <DEDUP_REMOVED lines=84> */
[----:B------:R-:W-:Y:S06]  /*0bf0*/  RET.REL.NODEC R4 `(_ZN2at6native16roll_cuda_kernelIlEEvPKT_PS2_llllll) ;  /* 0xfffffff404007950 */ /* 0x000fec0003c3ffff */
        .weak           $__internal_19_$__cuda_sm20_rem_s64
        .type           $__internal_19_$__cuda_sm20_rem_s64,@function
        .size           $__internal_19_$__cuda_sm20_rem_s64,(.L_x_110 - $__internal_19_$__cuda_sm20_rem_s64)
$__internal_19_$__cuda_sm20_rem_s64:
        /* <DEDUP_REMOVED lines=77> */
[----:B------:R-:W-:Y:S06]  /*10d0*/  RET.REL.NODEC R4 `(_ZN2at6native16roll_cuda_kernelIlEEvPKT_PS2_llllll) ;  /* 0xffffffec04c87950 */ /* 0x000fec0003c3ffff */
.L_x_69:
        /* <DEDUP_REMOVED lines=10> */
.L_x_110:


//--------------------- .text._ZN2at6native16roll_cuda_kernelIiEEvPKT_PS2_llllll --------------------------
	.section	.text._ZN2at6native16roll_cuda_kernelIiEEvPKT_PS2_llllll,"ax",@progbits
	.align	128
        .global         _ZN2at6native16roll_cuda_kernelIiEEvPKT_PS2_llllll
        .type           _ZN2at6native16roll_cuda_kernelIiEEvPKT_PS2_llllll,@function
        .size           _ZN2at6native16roll_cuda_kernelIiEEvPKT_PS2_llllll,(.L_x_112 - _ZN2at6native16roll_cuda_kernelIiEEvPKT_PS2_llllll)
        .other          _ZN2at6native16roll_cuda_kernelIiEEvPKT_PS2_llllll,@"STO_CUDA_ENTRY STV_DEFAULT"
_ZN2at6native16roll_cuda_kernelIiEEvPKT_PS2_llllll:
.text._ZN2at6native16roll_cuda_kernelIiEEvPKT_PS2_llllll:
        /* <DEDUP_REMOVED lines=21> */
[----:B------:R-:W-:Y:S05]  /*0150*/  CALL.REL.NOINC `($__internal_21_$__cuda_sm20_rem_s64) ;  /* 0x0000000800a87944 */ /* 0x000fea0003c00000 */
[----:B------:R-:W-:Y:S02]  /*0160*/  IMAD.MOV.U32 R4, RZ, RZ, R6 ;  /* 0x000000ffff047224 */ /* 0x000fe400078e0006 */
[----:B------:R-:W-:Y:S01]  /*0170*/  IMAD.MOV.U32 R5, RZ, RZ, R7 ;  /* 0x000000ffff057224 */ /* 0x000fe200078e0007 */
[----:B------:R-:W-:Y:S06]  /*0180*/  BRA `(.L_x_72) ;  /* 0x00000000004c7947 */ /* 0x000fec0003800000 */
.L_x_71:
        /* <DEDUP_REMOVED lines=19> */
.L_x_72:
[----:B------:R-:W-:Y:S05]  /*02c0*/  BSYNC B0 ;  /* 0x0000000000007941 */ /* 0x000fea0003800000 */
.L_x_70:
[----:B------:R-:W-:Y:S01]  /*02d0*/  ULDC UR4, c[0x0][0x244] ;  /* 0x0000910000047ab9 */ /* 0x000fe20000000800 */
[----:B------:R-:W-:Y:S01]  /*02e0*/  ULDC.64 UR6, c[0x0][0x208] ;  /* 0x0000820000067ab9 */ /* 0x000fe20000000a00 */
[----:B------:R-:W-:Y:S01]  /*02f0*/  LOP3.LUT R0, R5, UR4, RZ, 0xfc, !PT ;  /* 0x0000000405007c12 */ /* 0x000fe2000f8efcff */
[----:B------:R-:W-:Y:S03]  /*0300*/  BSSY B0, `(.L_x_73) ;  /* 0x000001d000007945 */ /* 0x000fe60003800000 */
[----:B------:R-:W-:-:S13]  /*0310*/  ISETP.NE.U32.AND P0, PT, R0, RZ, PT ;  /* 0x000000ff0000720c */ /* 0x000fda0003f05070 */
[----:B------:R-:W-:Y:S05]  /*0320*/  @!P0 BRA `(.L_x_74) ;  /* 0x0000000000148947 */ /* 0x000fea0003800000 */
[----:B------:R-:W-:-:S07]  /*0330*/  MOV R0, 0x350 ;  /* 0x0000035000007802 */ /* 0x000fce0000000f00 */
[----:B------:R-:W-:Y:S05]  /*0340*/  CALL.REL.NOINC `($__internal_20_$__cuda_sm20_div_s64) ;  /* 0x0000000000d87944 */ /* 0x000fea0003c00000 */
[----:B------:R-:W-:Y:S01]  /*0350*/  MOV R4, R6 ;  /* 0x0000000600047202 */ /* 0x000fe20000000f00 */
[----:B------:R-:W-:Y:S01]  /*0360*/  IMAD.MOV.U32 R5, RZ, RZ, R7 ;  /* 0x000000ffff057224 */ /* 0x000fe200078e0007 */
[----:B------:R-:W-:Y:S06]  /*0370*/  BRA `(.L_x_75) ;  /* 0x0000000000547947 */ /* 0x000fec0003800000 */
.L_x_74:
        /* <DEDUP_REMOVED lines=21> */
.L_x_75:
[----:B------:R-:W-:Y:S05]  /*04d0*/  BSYNC B0 ;  /* 0x0000000000007941 */ /* 0x000fea0003800000 */
.L_x_73:
        /* <DEDUP_REMOVED lines=29> */
        .weak           $__internal_20_$__cuda_sm20_div_s64
        .type           $__internal_20_$__cuda_sm20_div_s64,@function
        .size           $__internal_20_$__cuda_sm20_div_s64,($__internal_21_$__cuda_sm20_rem_s64 - $__internal_20_$__cuda_sm20_div_s64)
$__internal_20_$__cuda_sm20_div_s64:
        /* <DEDUP_REMOVED lines=84> */
[----:B------:R-:W-:Y:S06]  /*0bf0*/  RET.REL.NODEC R4 `(_ZN2at6native16roll_cuda_kernelIiEEvPKT_PS2_llllll) ;  /* 0xfffffff404007950 */ /* 0x000fec0003c3ffff */
        .weak           $__internal_21_$__cuda_sm20_rem_s64
        .type           $__internal_21_$__cuda_sm20_rem_s64,@function
        .size           $__internal_21_$__cuda_sm20_rem_s64,(.L_x_112 - $__internal_21_$__cuda_sm20_rem_s64)
$__internal_21_$__cuda_sm20_rem_s64:
        /* <DEDUP_REMOVED lines=77> */
[----:B------:R-:W-:Y:S06]  /*10d0*/  RET.REL.NODEC R4 `(_ZN2at6native16roll_cuda_kernelIiEEvPKT_PS2_llllll) ;  /* 0xffffffec04c87950 */ /* 0x000fec0003c3ffff */
.L_x_76:
        /* <DEDUP_REMOVED lines=10> */
.L_x_112:


//--------------------- .text._ZN2at6native16roll_cuda_kernelIaEEvPKT_PS2_llllll --------------------------
	.section	.text._ZN2at6native16roll_cuda_kernelIaEEvPKT_PS2_llllll,"ax",@progbits
	.align	128
        .global         _ZN2at6native16roll_cuda_kernelIaEEvPKT_PS2_llllll
        .type           _ZN2at6native16roll_cuda_kernelIaEEvPKT_PS2_llllll,@function
        .size           _ZN2at6native16roll_cuda_kernelIaEEvPKT_PS2_llllll,(.L_x_114 - _ZN2at6native16roll_cuda_kernelIaEEvPKT_PS2_llllll)
        .other          _ZN2at6native16roll_cuda_kernelIaEEvPKT_PS2_llllll,@"STO_CUDA_ENTRY STV_DEFAULT"
_ZN2at6native16roll_cuda_kernelIaEEvPKT_PS2_llllll:
.text._ZN2at6native16roll_cuda_kernelIaEEvPKT_PS2_llllll:
        /* <DEDUP_REMOVED lines=21> */
[----:B------:R-:W-:Y:S05]  /*0150*/  CALL.REL.NOINC `($__internal_23_$__cuda_sm20_rem_s64) ;  /* 0x0000000800a07944 */ /* 0x000fea0003c00000 */
[----:B------:R-:W-:Y:S02]  /*0160*/  IMAD.MOV.U32 R4, RZ, RZ, R6 ;  /* 0x000000ffff047224 */ /* 0x000fe400078e0006 */
[----:B------:R-:W-:Y:S01]  /*0170*/  IMAD.MOV.U32 R5, RZ, RZ, R7 ;  /* 0x000000ffff057224 */ /* 0x000fe200078e0007 */
[----:B------:R-:W-:Y:S06]  /*0180*/  BRA `(.L_x_79) ;  /* 0x00000000004c7947 */ /* 0x000fec0003800000 */
.L_x_78:
        /* <DEDUP_REMOVED lines=19> */
.L_x_79:
[----:B------:R-:W-:Y:S05]  /*02c0*/  BSYNC B0 ;  /* 0x0000000000007941 */ /* 0x000fea0003800000 */
.L_x_77:
[----:B------:R-:W-:Y:S01]  /*02d0*/  ULDC UR4, c[0x0][0x244] ;  /* 0x0000910000047ab9 */ /* 0x000fe20000000800 */
[----:B------:R-:W-:Y:S01]  /*02e0*/  ULDC.64 UR6, c[0x0][0x208] ;  /* 0x0000820000067ab9 */ /* 0x000fe20000000a00 */
[----:B------:R-:W-:Y:S01]  /*02f0*/  LOP3.LUT R0, R5, UR4, RZ, 0xfc, !PT ;  /* 0x0000000405007c12 */ /* 0x000fe2000f8efcff */
[----:B------:R-:W-:Y:S03]  /*0300*/  BSSY B0, `(.L_x_80) ;  /* 0x000001d000007945 */ /* 0x000fe60003800000 */
[----:B------:R-:W-:-:S13]  /*0310*/  ISETP.NE.U32.AND P0, PT, R0, RZ, PT ;  /* 0x000000ff0000720c */ /* 0x000fda0003f05070 */
[----:B------:R-:W-:Y:S05]  /*0320*/  @!P0 BRA `(.L_x_81) ;  /* 0x0000000000148947 */ /* 0x000fea0003800000 */
[----:B------:R-:W-:-:S07]  /*0330*/  MOV R0, 0x350 ;  /* 0x0000035000007802 */ /* 0x000fce0000000f00 */
[----:B------:R-:W-:Y:S05]  /*0340*/  CALL.REL.NOINC `($__internal_22_$__cuda_sm20_div_s64) ;  /* 0x0000000000d07944 */ /* 0x000fea0003c00000 */
[----:B------:R-:W-:Y:S01]  /*0350*/  MOV R4, R6 ;  /* 0x0000000600047202 */ /* 0x000fe20000000f00 */
[----:B------:R-:W-:Y:S01]  /*0360*/  IMAD.MOV.U32 R5, RZ, RZ, R7 ;  /* 0x000000ffff057224 */ /* 0x000fe200078e0007 */
[----:B------:R-:W-:Y:S06]  /*0370*/  BRA `(.L_x_82) ;  /* 0x0000000000547947 */ /* 0x000fec0003800000 */
.L_x_81:
        /* <DEDUP_REMOVED lines=21> */
.L_x_82:
[----:B------:R-:W-:Y:S05]  /*04d0*/  BSYNC B0 ;  /* 0x0000000000007941 */ /* 0x000fea0003800000 */
.L_x_80:
        /* <DEDUP_REMOVED lines=27> */
        .weak           $__internal_22_$__cuda_sm20_div_s64
        .type           $__internal_22_$__cuda_sm20_div_s64,@function
        .size           $__internal_22_$__cuda_sm20_div_s64,($__internal_23_$__cuda_sm20_rem_s64 - $__internal_22_$__cuda_sm20_div_s64)
$__internal_22_$__cuda_sm20_div_s64:
        /* <DEDUP_REMOVED lines=84> */
[----:B------:R-:W-:Y:S06]  /*0bd0*/  RET.REL.NODEC R4 `(_ZN2at6native16roll_cuda_kernelIaEEvPKT_PS2_llllll) ;  /* 0xfffffff404087950 */ /* 0x000fec0003c3ffff */
        .weak           $__internal_23_$__cuda_sm20_rem_s64
        .type           $__internal_23_$__cuda_sm20_rem_s64,@function
        .size           $__internal_23_$__cuda_sm20_rem_s64,(.L_x_114 - $__internal_23_$__cuda_sm20_rem_s64)
$__internal_23_$__cuda_sm20_rem_s64:
        /* <DEDUP_REMOVED lines=77> */
[----:B------:R-:W-:Y:S06]  /*10b0*/  RET.REL.NODEC R4 `(_ZN2at6native16roll_cuda_kernelIaEEvPKT_PS2_llllll) ;  /* 0xffffffec04d07950 */ /* 0x000fec0003c3ffff */
.L_x_83:
        /* <DEDUP_REMOVED lines=12> */
.L_x_114:


//--------------------- .text._ZN2at6native16roll_cuda_kernelIhEEvPKT_PS2_llllll --------------------------
	.section	.text._ZN2at6native16roll_cuda_kernelIhEEvPKT_PS2_llllll,"ax",@progbits
	.align	128
        .global         _ZN2at6native16roll_cuda_kernelIhEEvPKT_PS2_llllll
        .type           _ZN2at6native16roll_cuda_kernelIhEEvPKT_PS2_llllll,@function
        .size           _ZN2at6native16roll_cuda_kernelIhEEvPKT_PS2_llllll,(.L_x_116 - _ZN2at6native16roll_cuda_kernelIhEEvPKT_PS2_llllll)
        .other          _ZN2at6native16roll_cuda_kernelIhEEvPKT_PS2_llllll,@"STO_CUDA_ENTRY STV_DEFAULT"
_ZN2at6native16roll_cuda_kernelIhEEvPKT_PS2_llllll:
.text._ZN2at6native16roll_cuda_kernelIhEEvPKT_PS2_llllll:
        /* <DEDUP_REMOVED lines=21> */
[----:B------:R-:W-:Y:S05]  /*0150*/  CALL.REL.NOINC `($__internal_25_$__cuda_sm20_rem_s64) ;  /* 0x0000000800a07944 */ /* 0x000fea0003c00000 */
[----:B------:R-:W-:Y:S02]  /*0160*/  IMAD.MOV.U32 R4, RZ, RZ, R6 ;  /* 0x000000ffff047224 */ /* 0x000fe400078e0006 */
[----:B------:R-:W-:Y:S01]  /*0170*/  IMAD.MOV.U32 R5, RZ, RZ, R7 ;  /* 0x000000ffff057224 */ /* 0x000fe200078e0007 */
[----:B------:R-:W-:Y:S06]  /*0180*/  BRA `(.L_x_86) ;  /* 0x00000000004c7947 */ /* 0x000fec0003800000 */
.L_x_85:
        /* <DEDUP_REMOVED lines=19> */
.L_x_86:
[----:B------:R-:W-:Y:S05]  /*02c0*/  BSYNC B0 ;  /* 0x0000000000007941 */ /* 0x000fea0003800000 */
.L_x_84:
[----:B------:R-:W-:Y:S01]  /*02d0*/  ULDC UR4, c[0x0][0x244] ;  /* 0x0000910000047ab9 */ /* 0x000fe20000000800 */
[----:B------:R-:W-:Y:S01]  /*02e0*/  ULDC.64 UR6, c[0x0][0x208] ;  /* 0x0000820000067ab9 */ /* 0x000fe20000000a00 */
[----:B------:R-:W-:Y:S01]  /*02f0*/  LOP3.LUT R0, R5, UR4, RZ, 0xfc, !PT ;  /* 0x0000000405007c12 */ /* 0x000fe2000f8efcff */
[----:B------:R-:W-:Y:S03]  /*0300*/  BSSY B0, `(.L_x_87) ;  /* 0x000001d000007945 */ /* 0x000fe60003800000 */
[----:B------:R-:W-:-:S13]  /*0310*/  ISETP.NE.U32.AND P0, PT, R0, RZ, PT ;  /* 0x000000ff0000720c */ /* 0x000fda0003f05070 */
[----:B------:R-:W-:Y:S05]  /*0320*/  @!P0 BRA `(.L_x_88) ;  /* 0x0000000000148947 */ /* 0x000fea0003800000 */
[----:B------:R-:W-:-:S07]  /*0330*/  MOV R0, 0x350 ;  /* 0x0000035000007802 */ /* 0x000fce0000000f00 */
[----:B------:R-:W-:Y:S05]  /*0340*/  CALL.REL.NOINC `($__internal_24_$__cuda_sm20_div_s64) ;  /* 0x0000000000d07944 */ /* 0x000fea0003c00000 */
[----:B------:R-:W-:Y:S01]  /*0350*/  MOV R4, R6 ;  /* 0x0000000600047202 */ /* 0x000fe20000000f00 */
[----:B------:R-:W-:Y:S01]  /*0360*/  IMAD.MOV.U32 R5, RZ, RZ, R7 ;  /* 0x000000ffff057224 */ /* 0x000fe200078e0007 */
[----:B------:R-:W-:Y:S06]  /*0370*/  BRA `(.L_x_89) ;  /* 0x0000000000547947 */ /* 0x000fec0003800000 */
.L_x_88:
        /* <DEDUP_REMOVED lines=21> */
.L_x_89:
[----:B------:R-:W-:Y:S05]  /*04d0*/  BSYNC B0 ;  /* 0x0000000000007941 */ /* 0x000fea0003800000 */
.L_x_87:
        /* <DEDUP_REMOVED lines=27> */
        .weak           $__internal_24_$__cuda_sm20_div_s64
        .type           $__internal_24_$__cuda_sm20_div_s64,@function
        .size           $__internal_24_$__cuda_sm20_div_s64,($__internal_25_$__cuda_sm20_rem_s64 - $__internal_24_$__cuda_sm20_div_s64)
$__internal_24_$__cuda_sm20_div_s64:
        /* <DEDUP_REMOVED lines=84> */
[----:B------:R-:W-:Y:S06]  /*0bd0*/  RET.REL.NODEC R4 `(_ZN2at6native16roll_cuda_kernelIhEEvPKT_PS2_llllll) ;  /* 0xfffffff404087950 */ /* 0x000fec0003c3ffff */
        .weak           $__internal_25_$__cuda_sm20_rem_s64
        .type           $__internal_25_$__cuda_sm20_rem_s64,@function
        .size           $__internal_25_$__cuda_sm20_rem_s64,(.L_x_116 - $__internal_25_$__cuda_sm20_rem_s64)
$__internal_25_$__cuda_sm20_rem_s64:
        /* <DEDUP_REMOVED lines=77> */
[----:B------:R-:W-:Y:S06]  /*10b0*/  RET.REL.NODEC R4 `(_ZN2at6native16roll_cuda_kernelIhEEvPKT_PS2_llllll) ;  /* 0xffffffec04d07950 */ /* 0x000fec0003c3ffff */
.L_x_90:
        /* <DEDUP_REMOVED lines=12> */
.L_x_116:


//--------------------- .nv.shared.reserved.0     --------------------------
	.section	.nv.shared.reserved.0,"aw",@nobits
	.weak		__nv_reservedSMEM_offset_0_alias
	.size		__nv_reservedSMEM_offset_0_alias, 0, 0
	.other		__nv_reservedSMEM_offset_0_alias,@"STO_CUDA_RESERVED_SHARED STV_DEFAULT"
__nv_reservedSMEM_offset_0_alias:
	.zero		0


//--------------------- .nv.global                --------------------------
	.section	.nv.global,"aw",@nobits
.nv.global:
	.type		_ZN55_INTERNAL_693d5a22_24_TensorTransformations_cu_fbdaa4d34cuda3std3__48in_placeE,@object
	.size		_ZN55_INTERNAL_693d5a22_24_TensorTransformations_cu_fbdaa4d34cuda3std3__48in_placeE,(_ZN55_INTERNAL_693d5a22_24_TensorTransformations_cu_fbdaa4d34cuda3std6ranges3__45__cpo8distanceE - _ZN55_INTERNAL_693d5a22_24_TensorTransformations_cu_fbdaa4d34cuda3std3__48in_placeE)
_ZN55_INTERNAL_693d5a22_24_TensorTransformations_cu_fbdaa4d34cuda3std3__48in_placeE:
	.zero		1
	.type		_ZN55_INTERNAL_693d5a22_24_TensorTransformations_cu_fbdaa4d34cuda3std6ranges3__45__cpo8distanceE,@object
	.size		_ZN55_INTERNAL_693d5a22_24_TensorTransformations_cu_fbdaa4d34cuda3std6ranges3__45__cpo8distanceE,(_ZN55_INTERNAL_693d5a22_24_TensorTransformations_cu_fbdaa4d34cuda3std3__45__cpo6cbeginE - _ZN55_INTERNAL_693d5a22_24_TensorTransformations_cu_fbdaa4d34cuda3std6ranges3__45__cpo8distanceE)
_ZN55_INTERNAL_693d5a22_24_TensorTransformations_cu_fbdaa4d34cuda3std6ranges3__45__cpo8distanceE:
	.zero		1
	.type		_ZN55_INTERNAL_693d5a22_24_TensorTransformations_cu_fbdaa4d34cuda3std3__45__cpo6cbeginE,@object
	.size		_ZN55_INTERNAL_693d5a22_24_TensorTransformations_cu_fbdaa4d34cuda3std3__45__cpo6cbeginE,(_ZN55_INTERNAL_693d5a22_24_TensorTransformations_cu_fbdaa4d34cuda3std6ranges3__45__cpo7advanceE - _ZN55_INTERNAL_693d5a22_24_TensorTransformations_cu_fbdaa4d34cuda3std3__45__cpo6cbeginE)
_ZN55_INTERNAL_693d5a22_24_TensorTransformations_cu_fbdaa4d34cuda3std3__45__cpo6cbeginE:
	.zero		1
	.type		_ZN55_INTERNAL_693d5a22_24_TensorTransformations_cu_fbdaa4d34cuda3std6ranges3__45__cpo7advanceE,@object
	.size		_ZN55_INTERNAL_693d5a22_24_TensorTransformations_cu_fbdaa4d34cuda3std6ranges3__45__cpo7advanceE,(_ZN55_INTERNAL_693d5a22_24_TensorTransformations_cu_fbdaa4d34cuda3std3__45__cpo7crbeginE - _ZN55_INTERNAL_693d5a22_24_TensorTransformations_cu_fbdaa4d34cuda3std6ranges3__45__cpo7advanceE)
_ZN55_INTERNAL_693d5a22_24_TensorTransformations_cu_fbdaa4d34cuda3std6ranges3__45__cpo7advanceE:
	.zero		1
	.type		_ZN55_INTERNAL_693d5a22_24_TensorTransformations_cu_fbdaa4d34cuda3std3__45__cpo7crbeginE,@object
	.size		_ZN55_INTERNAL_693d5a22_24_TensorTransformations_cu_fbdaa4d34cuda3std3__45__cpo7crbeginE,(_ZN55_INTERNAL_693d5a22_24_TensorTransformations_cu_fbdaa4d34cuda3std6ranges3__45__cpo4dataE - _ZN55_INTERNAL_693d5a22_24_TensorTransformations_cu_fbdaa4d34cuda3std3__45__cpo7crbeginE)
_ZN55_INTERNAL_693d5a22_24_TensorTransformations_cu_fbdaa4d34cuda3std3__45__cpo7crbeginE:
	.zero		1
	.type		_ZN55_INTERNAL_693d5a22_24_TensorTransformations_cu_fbdaa4d34cuda3std6ranges3__45__cpo4dataE,@object
	.size		_ZN55_INTERNAL_693d5a22_24_TensorTransformations_cu_fbdaa4d34cuda3std6ranges3__45__cpo4dataE,(_ZN55_INTERNAL_693d5a22_24_TensorTransformations_cu_fbdaa4d34cuda3std6ranges3__45__cpo5beginE - _ZN55_INTERNAL_693d5a22_24_TensorTransformations_cu_fbdaa4d34cuda3std6ranges3__45__cpo4dataE)
_ZN55_INTERNAL_693d5a22_24_TensorTransformations_cu_fbdaa4d34cuda3std6ranges3__45__cpo4dataE:
	.zero		1
	.type		_ZN55_INTERNAL_693d5a22_24_TensorTransformations_cu_fbdaa4d34cuda3std6ranges3__45__cpo5beginE,@object
	.size		_ZN55_INTERNAL_693d5a22_24_TensorTransformations_cu_fbdaa4d34cuda3std6ranges3__45__cpo5beginE,(_ZN55_INTERNAL_693d5a22_24_TensorTransformations_cu_fbdaa4d34cuda3std3__457_GLOBAL__N__693d5a22_24_TensorTransformations_cu_fbdaa4d36ignoreE - _ZN55_INTERNAL_693d5a22_24_TensorTransformations_cu_fbdaa4d34cuda3std6ranges3__45__cpo5beginE)
_ZN55_INTERNAL_693d5a22_24_TensorTransformations_cu_fbdaa4d34cuda3std6ranges3__45__cpo5beginE:
	.zero		1
	.type		_ZN55_INTERNAL_693d5a22_24_TensorTransformations_cu_fbdaa4d34cuda3std3__457_GLOBAL__N__693d5a22_24_TensorTransformations_cu_fbdaa4d36ignoreE,@object
	.size		_ZN55_INTERNAL_693d5a22_24_TensorTransformations_cu_fbdaa4d34cuda3std3__457_GLOBAL__N__693d5a22_24_TensorTransformations_cu_fbdaa4d36ignoreE,(_ZN55_INTERNAL_693d5a22_24_TensorTransformations_cu_fbdaa4d34cuda3std6ranges3__45__cpo4sizeE - _ZN55_INTERNAL_693d5a22_24_TensorTransformations_cu_fbdaa4d34cuda3std3__457_GLOBAL__N__693d5a22_24_TensorTransformations_cu_fbdaa4d36ignoreE)
_ZN55_INTERNAL_693d5a22_24_TensorTransformations_cu_fbdaa4d34cuda3std3__457_GLOBAL__N__693d5a22_24_TensorTransformations_cu_fbdaa4d36ignoreE:
	.zero		1
	.type		_ZN55_INTERNAL_693d5a22_24_TensorTransformations_cu_fbdaa4d34cuda3std6ranges3__45__cpo4sizeE,@object
	.size		_ZN55_INTERNAL_693d5a22_24_TensorTransformations_cu_fbdaa4d34cuda3std6ranges3__45__cpo4sizeE,(_ZN55_INTERNAL_693d5a22_24_TensorTransformations_cu_fbdaa4d34cuda3std3__45__cpo5beginE - _ZN55_INTERNAL_693d5a22_24_TensorTransformations_cu_fbdaa4d34cuda3std6ranges3__45__cpo4sizeE)
_ZN55_INTERNAL_693d5a22_24_TensorTransformations_cu_fbdaa4d34cuda3std6ranges3__45__cpo4sizeE:
	.zero		1
	.type		_ZN55_INTERNAL_693d5a22_24_TensorTransformations_cu_fbdaa4d34cuda3std3__45__cpo5beginE,@object
	.size		_ZN55_INTERNAL_693d5a22_24_TensorTransformations_cu_fbdaa4d34cuda3std3__45__cpo5beginE,(_ZN55_INTERNAL_693d5a22_24_TensorTransformations_cu_fbdaa4d34cuda3std6ranges3__45__cpo6cbeginE - _ZN55_INTERNAL_693d5a22_24_TensorTransformations_cu_fbdaa4d34cuda3std3__45__cpo5beginE)
_ZN55_INTERNAL_693d5a22_24_TensorTransformations_cu_fbdaa4d34cuda3std3__45__cpo5beginE:
	.zero		1
	.type		_ZN55_INTERNAL_693d5a22_24_TensorTransformations_cu_fbdaa4d34cuda3std6ranges3__45__cpo6cbeginE,@object
	.size		_ZN55_INTERNAL_693d5a22_24_TensorTransformations_cu_fbdaa4d34cuda3std6ranges3__45__cpo6cbeginE,(_ZN55_INTERNAL_693d5a22_24_TensorTransformations_cu_fbdaa4d34cuda3std3__45__cpo6rbeginE - _ZN55_INTERNAL_693d5a22_24_TensorTransformations_cu_fbdaa4d34cuda3std6ranges3__45__cpo6cbeginE)
_ZN55_INTERNAL_693d5a22_24_TensorTransformations_cu_fbdaa4d34cuda3std6ranges3__45__cpo6cbeginE:
	.zero		1
	.type		_ZN55_INTERNAL_693d5a22_24_TensorTransformations_cu_fbdaa4d34cuda3std3__45__cpo6rbeginE,@object
	.size		_ZN55_INTERNAL_693d5a22_24_TensorTransformations_cu_fbdaa4d34cuda3std3__45__cpo6rbeginE,(_ZN55_INTERNAL_693d5a22_24_TensorTransformations_cu_fbdaa4d34cuda3std6ranges3__45__cpo4nextE - _ZN55_INTERNAL_693d5a22_24_TensorTransformations_cu_fbdaa4d34cuda3std3__45__cpo6rbeginE)
_ZN55_INTERNAL_693d5a22_24_TensorTransformations_cu_fbdaa4d34cuda3std3__45__cpo6rbeginE:
	.zero		1
	.type		_ZN55_INTERNAL_693d5a22_24_TensorTransformations_cu_fbdaa4d34cuda3std6ranges3__45__cpo4nextE,@object
	.size		_ZN55_INTERNAL_693d5a22_24_TensorTransformations_cu_fbdaa4d34cuda3std6ranges3__45__cpo4nextE,(_ZN55_INTERNAL_693d5a22_24_TensorTransformations_cu_fbdaa4d34cuda3std6ranges3__45__cpo4swapE - _ZN55_INTERNAL_693d5a22_24_TensorTransformations_cu_fbdaa4d34cuda3std6ranges3__45__cpo4nextE)
_ZN55_INTERNAL_693d5a22_24_TensorTransformations_cu_fbdaa4d34cuda3std6ranges3__45__cpo4nextE:
	.zero		1
	.type		_ZN55_INTERNAL_693d5a22_24_TensorTransformations_cu_fbdaa4d34cuda3std6ranges3__45__cpo4swapE,@object
	.size		_ZN55_INTERNAL_693d5a22_24_TensorTransformations_cu_fbdaa4d34cuda3std6ranges3__45__cpo4swapE,(_ZN55_INTERNAL_693d5a22_24_TensorTransformations_cu_fbdaa4d34cuda3std3__420unreachable_sentinelE - _ZN55_INTERNAL_693d5a22_24_TensorTransformations_cu_fbdaa4d34cuda3std6ranges3__45__cpo4swapE)
_ZN55_INTERNAL_693d5a22_24_TensorTransformations_cu_fbdaa4d34cuda3std6ranges3__45__cpo4swapE:
	.zero		1
	.type		_ZN55_INTERNAL_693d5a22_24_TensorTransformations_cu_fbdaa4d34cuda3std3__420unreachable_sentinelE,@object
	.size		_ZN55_INTERNAL_693d5a22_24_TensorTransformations_cu_fbdaa4d34cuda3std3__420unreachable_sentinelE,(_ZN55_INTERNAL_693d5a22_24_TensorTransformations_cu_fbdaa4d36thrust23THRUST_300001_SM_900_NS6system6detail10sequential3seqE - _ZN55_INTERNAL_693d5a22_24_TensorTransformations_cu_fbdaa4d34cuda3std3__420unreachable_sentinelE)
_ZN55_INTERNAL_693d5a22_24_TensorTransformations_cu_fbdaa4d34cuda3std3__420unreachable_sentinelE:
	.zero		1
	.type		_ZN55_INTERNAL_693d5a22_24_TensorTransformations_cu_fbdaa4d36thrust23THRUST_300001_SM_900_NS6system6detail10sequential3seqE,@object
	.size		_ZN55_INTERNAL_693d5a22_24_TensorTransformations_cu_fbdaa4d36thrust23THRUST_300001_SM_900_NS6system6detail10sequential3seqE,(_ZN55_INTERNAL_693d5a22_24_TensorTransformations_cu_fbdaa4d34cuda3std3__45__cpo4cendE - _ZN55_INTERNAL_693d5a22_24_TensorTransformations_cu_fbdaa4d36thrust23THRUST_300001_SM_900_NS6system6detail10sequential3seqE)
_ZN55_INTERNAL_693d5a22_24_TensorTransformations_cu_fbdaa4d36thrust23THRUST_300001_SM_900_NS6system6detail10sequential3seqE:
	.zero		1
	.type		_ZN55_INTERNAL_693d5a22_24_TensorTransformations_cu_fbdaa4d34cuda3std3__45__cpo4cendE,@object
	.size		_ZN55_INTERNAL_693d5a22_24_TensorTransformations_cu_fbdaa4d34cuda3std3__45__cpo4cendE,(_ZN55_INTERNAL_693d5a22_24_TensorTransformations_cu_fbdaa4d34cuda3std6ranges3__45__cpo9iter_swapE - _ZN55_INTERNAL_693d5a22_24_TensorTransformations_cu_fbdaa4d34cuda3std3__45__cpo4cendE)
_ZN55_INTERNAL_693d5a22_24_TensorTransformations_cu_fbdaa4d34cuda3std3__45__cpo4cendE:
	.zero		1
	.type		_ZN55_INTERNAL_693d5a22_24_TensorTransformations_cu_fbdaa4d34cuda3std6ranges3__45__cpo9iter_swapE,@object
	.size		_ZN55_INTERNAL_693d5a22_24_TensorTransformations_cu_fbdaa4d34cuda3std6ranges3__45__cpo9iter_swapE,(_ZN55_INTERNAL_693d5a22_24_TensorTransformations_cu_fbdaa4d34cuda3std3__45__cpo5crendE - _ZN55_INTERNAL_693d5a22_24_TensorTransformations_cu_fbdaa4d34cuda3std6ranges3__45__cpo9iter_swapE)
_ZN55_INTERNAL_693d5a22_24_TensorTransformations_cu_fbdaa4d34cuda3std6ranges3__45__cpo9iter_swapE:
	.zero		1
	.type		_ZN55_INTERNAL_693d5a22_24_TensorTransformations_cu_fbdaa4d34cuda3std3__45__cpo5crendE,@object
	.size		_ZN55_INTERNAL_693d5a22_24_TensorTransformations_cu_fbdaa4d34cuda3std3__45__cpo5crendE,(_ZN55_INTERNAL_693d5a22_24_TensorTransformations_cu_fbdaa4d34cuda3std6ranges3__45__cpo5cdataE - _ZN55_INTERNAL_693d5a22_24_TensorTransformations_cu_fbdaa4d34cuda3std3__45__cpo5crendE)
_ZN55_INTERNAL_693d5a22_24_TensorTransformations_cu_fbdaa4d34cuda3std3__45__cpo5crendE:
	.zero		1
	.type		_ZN55_INTERNAL_693d5a22_24_TensorTransformations_cu_fbdaa4d34cuda3std6ranges3__45__cpo5cdataE,@object
	.size		_ZN55_INTERNAL_693d5a22_24_TensorTransformations_cu_fbdaa4d34cuda3std6ranges3__45__cpo5cdataE,(_ZN55_INTERNAL_693d5a22_24_TensorTransformations_cu_fbdaa4d34cuda3std6ranges3__45__cpo3endE - _ZN55_INTERNAL_693d5a22_24_TensorTransformations_cu_fbdaa4d34cuda3std6ranges3__45__cpo5cdataE)
_ZN55_INTERNAL_693d5a22_24_TensorTransformations_cu_fbdaa4d34cuda3std6ranges3__45__cpo5cdataE:
	.zero		1
	.type		_ZN55_INTERNAL_693d5a22_24_TensorTransformations_cu_fbdaa4d34cuda3std6ranges3__45__cpo3endE,@object
	.size		_ZN55_INTERNAL_693d5a22_24_TensorTransformations_cu_fbdaa4d34cuda3std6ranges3__45__cpo3endE,(_ZN55_INTERNAL_693d5a22_24_TensorTransformations_cu_fbdaa4d34cuda3std3__419piecewise_constructE - _ZN55_INTERNAL_693d5a22_24_TensorTransformations_cu_fbdaa4d34cuda3std6ranges3__45__cpo3endE)
_ZN55_INTERNAL_693d5a22_24_TensorTransformations_cu_fbdaa4d34cuda3std6ranges3__45__cpo3endE:
	.zero		1
	.type		_ZN55_INTERNAL_693d5a22_24_TensorTransformations_cu_fbdaa4d34cuda3std3__419piecewise_constructE,@object
	.size		_ZN55_INTERNAL_693d5a22_24_TensorTransformations_cu_fbdaa4d34cuda3std3__419piecewise_constructE,(_ZN55_INTERNAL_693d5a22_24_TensorTransformations_cu_fbdaa4d34cuda3std6ranges3__45__cpo5ssizeE - _ZN55_INTERNAL_693d5a22_24_TensorTransformations_cu_fbdaa4d34cuda3std3__419piecewise_constructE)
_ZN55_INTERNAL_693d5a22_24_TensorTransformations_cu_fbdaa4d34cuda3std3__419piecewise_constructE:
	.zero		1
	.type		_ZN55_INTERNAL_693d5a22_24_TensorTransformations_cu_fbdaa4d34cuda3std6ranges3__45__cpo5ssizeE,@object
	.size		_ZN55_INTERNAL_693d5a22_24_TensorTransformations_cu_fbdaa4d34cuda3std6ranges3__45__cpo5ssizeE,(_ZN55_INTERNAL_693d5a22_24_TensorTransformations_cu_fbdaa4d34cuda3std3__45__cpo3endE - _ZN55_INTERNAL_693d5a22_24_TensorTransformations_cu_fbdaa4d34cuda3std6ranges3__45__cpo5ssizeE)
_ZN55_INTERNAL_693d5a22_24_TensorTransformations_cu_fbdaa4d34cuda3std6ranges3__45__cpo5ssizeE:
	.zero		1
	.type		_ZN55_INTERNAL_693d5a22_24_TensorTransformations_cu_fbdaa4d34cuda3std3__45__cpo3endE,@object
	.size		_ZN55_INTERNAL_693d5a22_24_TensorTransformations_cu_fbdaa4d34cuda3std3__45__cpo3endE,(_ZN55_INTERNAL_693d5a22_24_TensorTransformations_cu_fbdaa4d34cuda3std6ranges3__45__cpo4cendE - _ZN55_INTERNAL_693d5a22_24_TensorTransformations_cu_fbdaa4d34cuda3std3__45__cpo3endE)
_ZN55_INTERNAL_693d5a22_24_TensorTransformations_cu_fbdaa4d34cuda3std3__45__cpo3endE:
	.zero		1
	.type		_ZN55_INTERNAL_693d5a22_24_TensorTransformations_cu_fbdaa4d34cuda3std6ranges3__45__cpo4cendE,@object
	.size		_ZN55_INTERNAL_693d5a22_24_TensorTransformations_cu_fbdaa4d34cuda3std6ranges3__45__cpo4cendE,(_ZN55_INTERNAL_693d5a22_24_TensorTransformations_cu_fbdaa4d34cuda3std3__45__cpo4rendE - _ZN55_INTERNAL_693d5a22_24_TensorTransformations_cu_fbdaa4d34cuda3std6ranges3__45__cpo4cendE)
_ZN55_INTERNAL_693d5a22_24_TensorTransformations_cu_fbdaa4d34cuda3std6ranges3__45__cpo4cendE:
	.zero		1
	.type		_ZN55_INTERNAL_693d5a22_24_TensorTransformations_cu_fbdaa4d34cuda3std3__45__cpo4rendE,@object
	.size		_ZN55_INTERNAL_693d5a22_24_TensorTransformations_cu_fbdaa4d34cuda3std3__45__cpo4rendE,(_ZN55_INTERNAL_693d5a22_24_TensorTransformations_cu_fbdaa4d34cuda3std6ranges3__45__cpo4prevE - _ZN55_INTERNAL_693d5a22_24_TensorTransformations_cu_fbdaa4d34cuda3std3__45__cpo4rendE)
_ZN55_INTERNAL_693d5a22_24_TensorTransformations_cu_fbdaa4d34cuda3std3__45__cpo4rendE:
	.zero		1
	.type		_ZN55_INTERNAL_693d5a22_24_TensorTransformations_cu_fbdaa4d34cuda3std6ranges3__45__cpo4prevE,@object
	.size		_ZN55_INTERNAL_693d5a22_24_TensorTransformations_cu_fbdaa4d34cuda3std6ranges3__45__cpo4prevE,(_ZN55_INTERNAL_693d5a22_24_TensorTransformations_cu_fbdaa4d34cuda3std6ranges3__45__cpo9iter_moveE - _ZN55_INTERNAL_693d5a22_24_TensorTransformations_cu_fbdaa4d34cuda3std6ranges3__45__cpo4prevE)
_ZN55_INTERNAL_693d5a22_24_TensorTransformations_cu_fbdaa4d34cuda3std6ranges3__45__cpo4prevE:
	.zero		1
	.type		_ZN55_INTERNAL_693d5a22_24_TensorTransformations_cu_fbdaa4d34cuda3std6ranges3__45__cpo9iter_moveE,@object
	.size		_ZN55_INTERNAL_693d5a22_24_TensorTransformations_cu_fbdaa4d34cuda3std6ranges3__45__cpo9iter_moveE,(.L_13 - _ZN55_INTERNAL_693d5a22_24_TensorTransformations_cu_fbdaa4d34cuda3std6ranges3__45__cpo9iter_moveE)
_ZN55_INTERNAL_693d5a22_24_TensorTransformations_cu_fbdaa4d34cuda3std6ranges3__45__cpo9iter_moveE:
	.zero		1
.L_13:


//--------------------- .nv.constant0._ZN2at6native16roll_cuda_kernelIN3c107complexINS2_4HalfEEEEEvPKT_PS6_llllll --------------------------
	.section	.nv.constant0._ZN2at6native16roll_cuda_kernelIN3c107complexINS2_4HalfEEEEEvPKT_PS6_llllll,"a",@progbits
	.sectionflags	@""
	.align	4
.nv.constant0._ZN2at6native16roll_cuda_kernelIN3c107complexINS2_4HalfEEEEEvPKT_PS6_llllll:
	.zero		592


//--------------------- .nv.constant0._ZN2at6native16roll_cuda_kernelIN3c108BFloat16EEEvPKT_PS4_llllll --------------------------
	.section	.nv.constant0._ZN2at6native16roll_cuda_kernelIN3c108BFloat16EEEvPKT_PS4_llllll,"a",@progbits
	.sectionflags	@""
	.align	4
.nv.constant0._ZN2at6native16roll_cuda_kernelIN3c108BFloat16EEEvPKT_PS4_llllll:
	.zero		592


//--------------------- .nv.constant0._ZN2at6native16roll_cuda_kernelIbEEvPKT_PS2_llllll --------------------------
	.section	.nv.constant0._ZN2at6native16roll_cuda_kernelIbEEvPKT_PS2_llllll,"a",@progbits
	.sectionflags	@""
	.align	4
.nv.constant0._ZN2at6native16roll_cuda_kernelIbEEvPKT_PS2_llllll:
	.zero		592


//--------------------- .nv.constant0._ZN2at6native16roll_cuda_kernelIN3c104HalfEEEvPKT_PS4_llllll --------------------------
	.section	.nv.constant0._ZN2at6native16roll_cuda_kernelIN3c104HalfEEEvPKT_PS4_llllll,"a",@progbits
	.sectionflags	@""
	.align	4
.nv.constant0._ZN2at6native16roll_cuda_kernelIN3c104HalfEEEvPKT_PS4_llllll:
	.zero		592


//--------------------- .nv.constant0._ZN2at6native16roll_cuda_kernelIN3c107complexIfEEEEvPKT_PS5_llllll --------------------------
	.section	.nv.constant0._ZN2at6native16roll_cuda_kernelIN3c107complexIfEEEEvPKT_PS5_llllll,"a",@progbits
	.sectionflags	@""
	.align	4
.nv.constant0._ZN2at6native16roll_cuda_kernelIN3c107complexIfEEEEvPKT_PS5_llllll:
	.zero		592


//--------------------- .nv.constant0._ZN2at6native16roll_cuda_kernelIN3c107complexIdEEEEvPKT_PS5_llllll --------------------------
	.section	.nv.constant0._ZN2at6native16roll_cuda_kernelIN3c107complexIdEEEEvPKT_PS5_llllll,"a",@progbits
	.sectionflags	@""
	.align	4
.nv.constant0._ZN2at6native16roll_cuda_kernelIN3c107complexIdEEEEvPKT_PS5_llllll:
	.zero		592


//--------------------- .nv.constant0._ZN2at6native16roll_cuda_kernelIfEEvPKT_PS2_llllll --------------------------
	.section	.nv.constant0._ZN2at6native16roll_cuda_kernelIfEEvPKT_PS2_llllll,"a",@progbits
	.sectionflags	@""
	.align	4
.nv.constant0._ZN2at6native16roll_cuda_kernelIfEEvPKT_PS2_llllll:
	.zero		592


//--------------------- .nv.constant0._ZN2at6native16roll_cuda_kernelIdEEvPKT_PS2_llllll --------------------------
	.section	.nv.constant0._ZN2at6native16roll_cuda_kernelIdEEvPKT_PS2_llllll,"a",@progbits
	.sectionflags	@""
	.align	4
.nv.constant0._ZN2at6native16roll_cuda_kernelIdEEvPKT_PS2_llllll:
	.zero		592


//--------------------- .nv.constant0._ZN2at6native16roll_cuda_kernelIsEEvPKT_PS2_llllll --------------------------
	.section	.nv.constant0._ZN2at6native16roll_cuda_kernelIsEEvPKT_PS2_llllll,"a",@progbits
	.sectionflags	@""
	.align	4
.nv.constant0._ZN2at6native16roll_cuda_kernelIsEEvPKT_PS2_llllll:
	.zero		592


//--------------------- .nv.constant0._ZN2at6native16roll_cuda_kernelIlEEvPKT_PS2_llllll --------------------------
	.section	.nv.constant0._ZN2at6native16roll_cuda_kernelIlEEvPKT_PS2_llllll,"a",@progbits
	.sectionflags	@""
	.align	4
.nv.constant0._ZN2at6native16roll_cuda_kernelIlEEvPKT_PS2_llllll:
	.zero		592


//--------------------- .nv.constant0._ZN2at6native16roll_cuda_kernelIiEEvPKT_PS2_llllll --------------------------
	.section	.nv.constant0._ZN2at6native16roll_cuda_kernelIiEEvPKT_PS2_llllll,"a",@progbits
	.sectionflags	@""
	.align	4
.nv.constant0._ZN2at6native16roll_cuda_kernelIiEEvPKT_PS2_llllll:
	.zero		592


//--------------------- .nv.constant0._ZN2at6native16roll_cuda_kernelIaEEvPKT_PS2_llllll --------------------------
	.section	.nv.constant0._ZN2at6native16roll_cuda_kernelIaEEvPKT_PS2_llllll,"a",@progbits
	.sectionflags	@""
	.align	4
.nv.constant0._ZN2at6native16roll_cuda_kernelIaEEvPKT_PS2_llllll:
	.zero		592


//--------------------- .nv.constant0._ZN2at6native16roll_cuda_kernelIhEEvPKT_PS2_llllll --------------------------
	.section	.nv.constant0._ZN2at6native16roll_cuda_kernelIhEEvPKT_PS2_llllll,"a",@progbits
	.sectionflags	@""
	.align	4
.nv.constant0._ZN2at6native16roll_cuda_kernelIhEEvPKT_PS2_llllll:
	.zero		592


//--------------------- SYMBOLS --------------------------

	.type		.nv.reservedSmem.offset0,@object
	.size		.nv.reservedSmem.offset0,0x4
